	.target	sm_90a

	.elftype	@"ET_EXEC"


//--------------------- .note.nv.tkinfo           --------------------------
	.section	.note.nv.tkinfo,"",@"SHT_NOTE"
	.sectionflags	@"SHF_NOTE_NV_TKINFO"
	.tkinfo
        /*0018*/ 	.word	0x00000002
        /*0030*/ 	.string	""
        /*0030*/ 	.string	"ptxas"
        /*0030*/ 	.string	"Cuda compilation tools, release 13.0, V13.0.88"
        /*0030*/ 	.string	"Build cuda_13.0.r13.0/compiler.36424714_0"
        /*0030*/ 	.string	"-arch sm_90a -m 64 "



//--------------------- .note.nv.cuinfo           --------------------------
	.section	.note.nv.cuinfo,"",@"SHT_NOTE"
	.sectionflags	@"SHF_NOTE_NV_CUINFO"
        /*0018*/ 	.short	0x0002
        /*001a*/ 	.short	0x005a
        /*001c*/ 	.short	0x0082
	.zero		2


//--------------------- .nv.info                  --------------------------
	.section	.nv.info,"",@"SHT_CUDA_INFO"
	.align	4


	//----- nvinfo : EIATTR_REGCOUNT
	.align		4
        /*0000*/ 	.byte	0x04, 0x2f
        /*0002*/ 	.short	(.L_15 - .L_14)
	.align		4
.L_14:
        /*0004*/ 	.word	index@(_ZN7cutlass13device_kernelINS_4gemm6kernel13GemmUniversalIN4cute5tupleIJiiiiEEENS1_10collective13CollectiveMmaINS1_34MainloopSm90TmaGmmaWarpSpecializedILi9ENS5_IJNS4_1CILi1EEENSA_ILi8EEESB_EEENS1_32KernelTmaWarpSpecializedPingpongEEENS5_IJNSA_ILi64EEENSA_ILi128EEESG_EEENS_6half_tENS5_IJlSB_lEEESJ_SK_NS4_8TiledMMAINS4_8MMA_AtomIJNS4_4SM904GMMA26MMA_64x128x16_F32F16F16_SSILNSO_5MajorE0ELSQ_0ELNSO_7ScaleInE1ELSR_1EEEEEENS4_6LayoutINS5_IJSB_SB_SB_EEENS5_IJNSA_ILi0EEESW_SW_EEEEENS5_IJNS4_10UnderscoreESZ_SZ_EEEEENS4_23SM90_TMA_LOAD_MULTICASTENS4_14ComposedLayoutINS4_7SwizzleILi3ELi4ELi3EEENS4_18smem_ptr_flag_bitsILi16EEENSU_INS5_IJSC_SG_EEENS5_IJSG_SB_EEEEEEEvNS4_8identityENS4_13SM90_TMA_LOADES1B_vS1C_EENS_8epilogue10collective6detail29Sm90TmaWarpSpecializedAdapterINS1G_15DefaultEpilogueISJ_SK_SK_NS1F_6thread17LinearCombinationISJ_Li1EffLNS1K_9ScaleType4KindE0ELNS_15FloatRoundStyleE2ESJ_EENS1_15EpilogueDefaultEEEEEvvEEEEvNT_6ParamsE)
        /*0008*/ 	.word	0x000000a8


	//----- nvinfo : EIATTR_FRAME_SIZE
	.align		4
.L_15:
        /*000c*/ 	.byte	0x04, 0x11
        /*000e*/ 	.short	(.L_17 - .L_16)
	.align		4
.L_16:
        /*0010*/ 	.word	index@(_ZN7cutlass13device_kernelINS_4gemm6kernel13GemmUniversalIN4cute5tupleIJiiiiEEENS1_10collective13CollectiveMmaINS1_34MainloopSm90TmaGmmaWarpSpecializedILi9ENS5_IJNS4_1CILi1EEENSA_ILi8EEESB_EEENS1_32KernelTmaWarpSpecializedPingpongEEENS5_IJNSA_ILi64EEENSA_ILi128EEESG_EEENS_6half_tENS5_IJlSB_lEEESJ_SK_NS4_8TiledMMAINS4_8MMA_AtomIJNS4_4SM904GMMA26MMA_64x128x16_F32F16F16_SSILNSO_5MajorE0ELSQ_0ELNSO_7ScaleInE1ELSR_1EEEEEENS4_6LayoutINS5_IJSB_SB_SB_EEENS5_IJNSA_ILi0EEESW_SW_EEEEENS5_IJNS4_10UnderscoreESZ_SZ_EEEEENS4_23SM90_TMA_LOAD_MULTICASTENS4_14ComposedLayoutINS4_7SwizzleILi3ELi4ELi3EEENS4_18smem_ptr_flag_bitsILi16EEENSU_INS5_IJSC_SG_EEENS5_IJSG_SB_EEEEEEEvNS4_8identityENS4_13SM90_TMA_LOADES1B_vS1C_EENS_8epilogue10collective6detail29Sm90TmaWarpSpecializedAdapterINS1G_15DefaultEpilogueISJ_SK_SK_NS1F_6thread17LinearCombinationISJ_Li1EffLNS1K_9ScaleType4KindE0ELNS_15FloatRoundStyleE2ESJ_EENS1_15EpilogueDefaultEEEEEvvEEEEvNT_6ParamsE)
        /*0014*/ 	.word	0x00000008


	//----- nvinfo : EIATTR_MIN_STACK_SIZE
	.align		4
.L_17:
        /*0018*/ 	.byte	0x04, 0x12
        /*001a*/ 	.short	(.L_19 - .L_18)
	.align		4
.L_18:
        /*001c*/ 	.word	index@(_ZN7cutlass13device_kernelINS_4gemm6kernel13GemmUniversalIN4cute5tupleIJiiiiEEENS1_10collective13CollectiveMmaINS1_34MainloopSm90TmaGmmaWarpSpecializedILi9ENS5_IJNS4_1CILi1EEENSA_ILi8EEESB_EEENS1_32KernelTmaWarpSpecializedPingpongEEENS5_IJNSA_ILi64EEENSA_ILi128EEESG_EEENS_6half_tENS5_IJlSB_lEEESJ_SK_NS4_8TiledMMAINS4_8MMA_AtomIJNS4_4SM904GMMA26MMA_64x128x16_F32F16F16_SSILNSO_5MajorE0ELSQ_0ELNSO_7ScaleInE1ELSR_1EEEEEENS4_6LayoutINS5_IJSB_SB_SB_EEENS5_IJNSA_ILi0EEESW_SW_EEEEENS5_IJNS4_10UnderscoreESZ_SZ_EEEEENS4_23SM90_TMA_LOAD_MULTICASTENS4_14ComposedLayoutINS4_7SwizzleILi3ELi4ELi3EEENS4_18smem_ptr_flag_bitsILi16EEENSU_INS5_IJSC_SG_EEENS5_IJSG_SB_EEEEEEEvNS4_8identityENS4_13SM90_TMA_LOADES1B_vS1C_EENS_8epilogue10collective6detail29Sm90TmaWarpSpecializedAdapterINS1G_15DefaultEpilogueISJ_SK_SK_NS1F_6thread17LinearCombinationISJ_Li1EffLNS1K_9ScaleType4KindE0ELNS_15FloatRoundStyleE2ESJ_EENS1_15EpilogueDefaultEEEEEvvEEEEvNT_6ParamsE)
        /*0020*/ 	.word	0x00000008
.L_19:


//--------------------- .nv.compat                --------------------------
	.section	.nv.compat,"",@"SHT_CUDA_COMPAT_INFO"
	.align	4
        /*0000*/ 	.byte	0x02, 0x09, 0x01, 0x00, 0x02, 0x02, 0x04, 0x00, 0x02, 0x05, 0x05, 0x00, 0x03, 0x07, 0x01, 0x01
        /*0010*/ 	.byte	0x02, 0x03, 0x01, 0x00, 0x02, 0x06, 0x01, 0x00, 0x04, 0x0b, 0x08, 0x00, 0x00, 0x00, 0x00, 0x00
        /*0020*/ 	.byte	0x00, 0x00, 0x00, 0x00


//--------------------- .nv.info._ZN7cutlass13device_kernelINS_4gemm6kernel13GemmUniversalIN4cute5tupleIJiiiiEEENS1_10collective13CollectiveMmaINS1_34MainloopSm90TmaGmmaWarpSpecializedILi9ENS5_IJNS4_1CILi1EEENSA_ILi8EEESB_EEENS1_32KernelTmaWarpSpecializedPingpongEEENS5_IJNSA_ILi64EEENSA_ILi128EEESG_EEENS_6half_tENS5_IJlSB_lEEESJ_SK_NS4_8TiledMMAINS4_8MMA_AtomIJNS4_4SM904GMMA26MMA_64x128x16_F32F16F16_SSILNSO_5MajorE0ELSQ_0ELNSO_7ScaleInE1ELSR_1EEEEEENS4_6LayoutINS5_IJSB_SB_SB_EEENS5_IJNSA_ILi0EEESW_SW_EEEEENS5_IJNS4_10UnderscoreESZ_SZ_EEEEENS4_23SM90_TMA_LOAD_MULTICASTENS4_14ComposedLayoutINS4_7SwizzleILi3ELi4ELi3EEENS4_18smem_ptr_flag_bitsILi16EEENSU_INS5_IJSC_SG_EEENS5_IJSG_SB_EEEEEEEvNS4_8identityENS4_13SM90_TMA_LOADES1B_vS1C_EENS_8epilogue10collective6detail29Sm90TmaWarpSpecializedAdapterINS1G_15DefaultEpilogueISJ_SK_SK_NS1F_6thread17LinearCombinationISJ_Li1EffLNS1K_9ScaleType4KindE0ELNS_15FloatRoundStyleE2ESJ_EENS1_15EpilogueDefaultEEEEEvvEEEEvNT_6ParamsE --------------------------
	.section	.nv.info._ZN7cutlass13device_kernelINS_4gemm6kernel13GemmUniversalIN4cute5tupleIJiiiiEEENS1_10collective13CollectiveMmaINS1_34MainloopSm90TmaGmmaWarpSpecializedILi9ENS5_IJNS4_1CILi1EEENSA_ILi8EEESB_EEENS1_32KernelTmaWarpSpecializedPingpongEEENS5_IJNSA_ILi64EEENSA_ILi128EEESG_EEENS_6half_tENS5_IJlSB_lEEESJ_SK_NS4_8TiledMMAINS4_8MMA_AtomIJNS4_4SM904GMMA26MMA_64x128x16_F32F16F16_SSILNSO_5MajorE0ELSQ_0ELNSO_7ScaleInE1ELSR_1EEEEEENS4_6LayoutINS5_IJSB_SB_SB_EEENS5_IJNSA_ILi0EEESW_SW_EEEEENS5_IJNS4_10UnderscoreESZ_SZ_EEEEENS4_23SM90_TMA_LOAD_MULTICASTENS4_14ComposedLayoutINS4_7SwizzleILi3ELi4ELi3EEENS4_18smem_ptr_flag_bitsILi16EEENSU_INS5_IJSC_SG_EEENS5_IJSG_SB_EEEEEEEvNS4_8identityENS4_13SM90_TMA_LOADES1B_vS1C_EENS_8epilogue10collective6detail29Sm90TmaWarpSpecializedAdapterINS1G_15DefaultEpilogueISJ_SK_SK_NS1F_6thread17LinearCombinationISJ_Li1EffLNS1K_9ScaleType4KindE0ELNS_15FloatRoundStyleE2ESJ_EENS1_15EpilogueDefaultEEEEEvvEEEEvNT_6ParamsE,"",@"SHT_CUDA_INFO"
	.sectionflags	@""
	.align	4


	//----- nvinfo : EIATTR_CUDA_API_VERSION
	.align		4
        /*0000*/ 	.byte	0x04, 0x37
        /*0002*/ 	.short	(.L_21 - .L_20)
.L_20:
        /*0004*/ 	.word	0x00000082


	//----- nvinfo : EIATTR_KPARAM_INFO
	.align		4
.L_21:
        /*0008*/ 	.byte	0x04, 0x17
        /*000a*/ 	.short	(.L_23 - .L_22)
.L_22:
        /*000c*/ 	.word	0x00000000
        /*0010*/ 	.short	0x0000
        /*0012*/ 	.short	0x0070
        /*0014*/ 	.byte	0x00, 0xf0, 0x01, 0x10


	//----- nvinfo : EIATTR_SPARSE_MMA_MASK
	.align		4
.L_23:
        /*0018*/ 	.byte	0x03, 0x50
        /*001a*/ 	.short	0x0000


	//----- nvinfo : EIATTR_MAXREG_COUNT
	.align		4
        /*001c*/ 	.byte	0x03, 0x1b
        /*001e*/ 	.short	0x00a8


	//----- nvinfo : EIATTR_NUM_BARRIERS
	.align		4
        /*0020*/ 	.byte	0x02, 0x4c
        /*0022*/ 	.byte	0x01
	.zero		1


	//----- nvinfo : EIATTR_EXTERNS
	.align		4
        /*0024*/ 	.byte	0x04, 0x0f
        /*0026*/ 	.short	(.L_25 - .L_24)


	//   ....[0]....
	.align		4
.L_24:
        /*0028*/ 	.word	index@(__assertfail)


	//----- nvinfo : EIATTR_ANNOTATIONS
	.align		4
.L_25:
        /*002c*/ 	.byte	0x04, 0x55
        /*002e*/ 	.short	(.L_27 - .L_26)


	//   ....[0]....
.L_26:
        /*0030*/ 	.word	0x00000001
        /*0034*/ 	.byte	0x10, 0x0e, 0x00, 0x00, 0x01, 0x00, 0x00, 0x00, 0xc0, 0x14, 0x00, 0x00, 0x01, 0x00, 0x00, 0x00
        /*0044*/ 	.byte	0xc0, 0x63, 0x00, 0x00, 0x01, 0x00, 0x00, 0x00, 0xf0, 0x6f, 0x00, 0x00


	//----- nvinfo : EIATTR_MERCURY_ISA_VERSION
	.align		4
.L_27:
        /*0050*/ 	.byte	0x03, 0x5f
        /*0052*/ 	.short	0x0101


	//----- nvinfo : EIATTR_INT_WARP_WIDE_INSTR_OFFSETS
	.align		4
        /*0054*/ 	.byte	0x04, 0x31
        /*0056*/ 	.short	(.L_29 - .L_28)


	//   ....[0]....
.L_28:
        /*0058*/ 	.word	0x000005d0


	//   ....[1]....
        /*005c*/ 	.word	0x00000610


	//   ....[2]....
        /*0060*/ 	.word	0x00000740


	//   ....[3]....
        /*0064*/ 	.word	0x00000750


	//   ....[4]....
        /*0068*/ 	.word	0x00000760


	//   ....[5]....
        /*006c*/ 	.word	0x00000770


	//   ....[6]....
        /*0070*/ 	.word	0x00000830


	//   ....[7]....
        /*0074*/ 	.word	0x00000870


	//   ....[8]....
        /*0078*/ 	.word	0x00002180


	//----- nvinfo : EIATTR_COOP_GROUP_MASK_REGIDS
	.align		4
.L_29:
        /*007c*/ 	.byte	0x04, 0x29
        /*007e*/ 	.short	(.L_31 - .L_30)


	//   ....[0]....
.L_30:
        /*0080*/ 	.word	0xffffffff


	//   ....[1]....
        /*0084*/ 	.word	0xffffffff


	//   ....[2]....
        /*0088*/ 	.word	0xffffffff


	//   ....[3]....
        /*008c*/ 	.word	0xffffffff


	//   ....[4]....
        /*0090*/ 	.word	0xffffffff


	//   ....[5]....
        /*0094*/ 	.word	0xffffffff


	//   ....[6]....
        /*0098*/ 	.word	0xffffffff


	//----- nvinfo : EIATTR_COOP_GROUP_INSTR_OFFSETS
	.align		4
.L_31:
        /*009c*/ 	.byte	0x04, 0x28
        /*009e*/ 	.short	(.L_33 - .L_32)


	//   ....[0]....
.L_32:
        /*00a0*/ 	.word	0x00000070


	//   ....[1]....
        /*00a4*/ 	.word	0x00000080


	//   ....[2]....
        /*00a8*/ 	.word	0x00000140


	//   ....[3]....
        /*00ac*/ 	.word	0x000003b0


	//   ....[4]....
        /*00b0*/ 	.word	0x000003f0


	//   ....[5]....
        /*00b4*/ 	.word	0x00000480


	//   ....[6]....
        /*00b8*/ 	.word	0x000009c0


	//----- nvinfo : EIATTR_REG_RECONFIG
	.align		4
.L_33:
        /*00bc*/ 	.byte	0x01, 0x54
	.zero		2


	//----- nvinfo : EIATTR_SYSCALL_OFFSETS
	.align		4
        /*00c0*/ 	.byte	0x04, 0x46
        /*00c2*/ 	.short	(.L_35 - .L_34)


	//   ....[0]....
.L_34:
        /*00c4*/ 	.word	0x00001930


	//----- nvinfo : EIATTR_MBARRIER_INSTR_OFFSETS
	.align		4
.L_35:
        /*00c8*/ 	.byte	0x04, 0x39
        /*00ca*/ 	.short	(.L_37 - .L_36)


	//   ....[0]....
.L_36:
        /*00cc*/ 	.word	0x00000270
        /*00d0*/ 	.word	0x000000ff
        /*00d4*/ 	.word	0x00000000
        /*00d8*/ 	.short	0x0100
        /*00da*/ 	.byte	0x08
	.zero		1


	//   ....[1]....
        /*00dc*/ 	.word	0x00000280
        /*00e0*/ 	.word	0x000000ff
        /*00e4*/ 	.word	0x00000048
        /*00e8*/ 	.short	0x0100
        /*00ea*/ 	.byte	0x08
	.zero		1


	//   ....[2]....
        /*00ec*/ 	.word	0x00000290
        /*00f0*/ 	.word	0x000000ff
        /*00f4*/ 	.word	0x00000008
        /*00f8*/ 	.short	0x0100
        /*00fa*/ 	.byte	0x08
	.zero		1


	//   ....[3]....
        /*00fc*/ 	.word	0x000002a0
        /*0100*/ 	.word	0x000000ff
        /*0104*/ 	.word	0x00000050
        /*0108*/ 	.short	0x0100
        /*010a*/ 	.byte	0x08
	.zero		1


	//   ....[4]....
        /*010c*/ 	.word	0x000002b0
        /*0110*/ 	.word	0x000000ff
        /*0114*/ 	.word	0x00000010
        /*0118*/ 	.short	0x0100
        /*011a*/ 	.byte	0x08
	.zero		1


	//   ....[5]....
        /*011c*/ 	.word	0x000002c0
        /*0120*/ 	.word	0x000000ff
        /*0124*/ 	.word	0x00000058
        /*0128*/ 	.short	0x0100
        /*012a*/ 	.byte	0x08
	.zero		1


	//   ....[6]....
        /*012c*/ 	.word	0x000002d0
        /*0130*/ 	.word	0x000000ff
        /*0134*/ 	.word	0x00000018
        /*0138*/ 	.short	0x0100
        /*013a*/ 	.byte	0x08
	.zero		1


	//   ....[7]....
        /*013c*/ 	.word	0x000002e0
        /*0140*/ 	.word	0x000000ff
        /*0144*/ 	.word	0x00000060
        /*0148*/ 	.short	0x0100
        /*014a*/ 	.byte	0x08
	.zero		1


	//   ....[8]....
        /*014c*/ 	.word	0x000002f0
        /*0150*/ 	.word	0x000000ff
        /*0154*/ 	.word	0x00000020
        /*0158*/ 	.short	0x0100
        /*015a*/ 	.byte	0x08
	.zero		1


	//   ....[9]....
        /*015c*/ 	.word	0x00000300
        /*0160*/ 	.word	0x000000ff
        /*0164*/ 	.word	0x00000068
        /*0168*/ 	.short	0x0100
        /*016a*/ 	.byte	0x08
	.zero		1


	//   ....[10]....
        /*016c*/ 	.word	0x00000310
        /*0170*/ 	.word	0x000000ff
        /*0174*/ 	.word	0x00000028
        /*0178*/ 	.short	0x0100
        /*017a*/ 	.byte	0x08
	.zero		1


	//   ....[11]....
        /*017c*/ 	.word	0x00000320
        /*0180*/ 	.word	0x000000ff
        /*0184*/ 	.word	0x00000070
        /*0188*/ 	.short	0x0100
        /*018a*/ 	.byte	0x08
	.zero		1


	//   ....[12]....
        /*018c*/ 	.word	0x00000330
        /*0190*/ 	.word	0x000000ff
        /*0194*/ 	.word	0x00000030
        /*0198*/ 	.short	0x0100
        /*019a*/ 	.byte	0x08
	.zero		1


	//   ....[13]....
        /*019c*/ 	.word	0x00000340
        /*01a0*/ 	.word	0x000000ff
        /*01a4*/ 	.word	0x00000078
        /*01a8*/ 	.short	0x0100
        /*01aa*/ 	.byte	0x08
	.zero		1


	//   ....[14]....
        /*01ac*/ 	.word	0x00000350
        /*01b0*/ 	.word	0x000000ff
        /*01b4*/ 	.word	0x00000038
        /*01b8*/ 	.short	0x0100
        /*01ba*/ 	.byte	0x08
	.zero		1


	//   ....[15]....
        /*01bc*/ 	.word	0x00000360
        /*01c0*/ 	.word	0x000000ff
        /*01c4*/ 	.word	0x00000080
        /*01c8*/ 	.short	0x0100
        /*01ca*/ 	.byte	0x08
	.zero		1


	//   ....[16]....
        /*01cc*/ 	.word	0x00000370
        /*01d0*/ 	.word	0x000000ff
        /*01d4*/ 	.word	0x00000040
        /*01d8*/ 	.short	0x0100
        /*01da*/ 	.byte	0x08
	.zero		1


	//   ....[17]....
        /*01dc*/ 	.word	0x00000380
        /*01e0*/ 	.word	0x000000ff
        /*01e4*/ 	.word	0x00000088
        /*01e8*/ 	.short	0x0100
        /*01ea*/ 	.byte	0x08
	.zero		1


	//   ....[18]....
        /*01ec*/ 	.word	0x000008a0
        /*01f0*/ 	.word	0x000000ff
        /*01f4*/ 	.word	0x000000c0
        /*01f8*/ 	.short	0x0100
        /*01fa*/ 	.byte	0x08
	.zero		1


	//   ....[19]....
        /*01fc*/ 	.word	0x00000920
        /*0200*/ 	.word	0x000000ff
        /*0204*/ 	.word	0x000000c8
        /*0208*/ 	.short	0x0100
        /*020a*/ 	.byte	0x08
	.zero		1


	//   ....[20]....
        /*020c*/ 	.word	0x00000940
        /*0210*/ 	.word	0x000000ff
        /*0214*/ 	.word	0x000000a0
        /*0218*/ 	.short	0x0100
        /*021a*/ 	.byte	0x09
	.zero		1


	//   ....[21]....
        /*021c*/ 	.word	0x00000950
        /*0220*/ 	.word	0x000000ff
        /*0224*/ 	.word	0x000000a8
        /*0228*/ 	.short	0x0100
        /*022a*/ 	.byte	0x09
	.zero		1


	//   ....[22]....
        /*022c*/ 	.word	0x00000960
        /*0230*/ 	.word	0x000000ff
        /*0234*/ 	.word	0x000000b0
        /*0238*/ 	.short	0x0100
        /*023a*/ 	.byte	0x09
	.zero		1


	//   ....[23]....
        /*023c*/ 	.word	0x00000970
        /*0240*/ 	.word	0x000000ff
        /*0244*/ 	.word	0x000000b8
        /*0248*/ 	.short	0x0100
        /*024a*/ 	.byte	0x09
	.zero		1


	//   ....[24]....
        /*024c*/ 	.word	0x000017f0
        /*0250*/ 	.word	0x000000ff
        /*0254*/ 	.word	0xfffffff8
        /*0258*/ 	.short	0x010a
        /*025a*/ 	.byte	0x2b
	.zero		1


	//   ....[25]....
        /*025c*/ 	.word	0x000019b0
        /*0260*/ 	.word	0x00000003
        /*0264*/ 	.word	0x00000000
        /*0268*/ 	.short	0x010a
        /*026a*/ 	.byte	0x3f
	.zero		1


	//   ....[26]....
        /*026c*/ 	.word	0x00001a10
        /*0270*/ 	.word	0x00000003
        /*0274*/ 	.word	0x00000000
        /*0278*/ 	.short	0x010a
        /*027a*/ 	.byte	0x3f
	.zero		1


	//   ....[27]....
        /*027c*/ 	.word	0x00001d70
        /*0280*/ 	.word	0x000000ff
        /*0284*/ 	.word	0x00000000
        /*0288*/ 	.short	0x010a
        /*028a*/ 	.byte	0x04
	.zero		1


	//   ....[28]....
        /*028c*/ 	.word	0x00001db0
        /*0290*/ 	.word	0x000000ff
        /*0294*/ 	.word	0x00000000
        /*0298*/ 	.short	0x010a
        /*029a*/ 	.byte	0x04
	.zero		1


	//   ....[29]....
        /*029c*/ 	.word	0x00002010
        /*02a0*/ 	.word	0x00000005
        /*02a4*/ 	.word	0x00000000
        /*02a8*/ 	.short	0x0101
        /*02aa*/ 	.byte	0x3f
	.zero		1


	//   ....[30]....
        /*02ac*/ 	.word	0x00002120
        /*02b0*/ 	.word	0x00000003
        /*02b4*/ 	.word	0x00000000
        /*02b8*/ 	.short	0x0101
        /*02ba*/ 	.byte	0x2e
	.zero		1


	//   ....[31]....
        /*02bc*/ 	.word	0x00002220
        /*02c0*/ 	.word	0x00000003
        /*02c4*/ 	.word	0x00000000
        /*02c8*/ 	.short	0x0101
        /*02ca*/ 	.byte	0x3f
	.zero		1


	//   ....[32]....
        /*02cc*/ 	.word	0x000022a0
        /*02d0*/ 	.word	0x000000ff
        /*02d4*/ 	.word	0x00000008
        /*02d8*/ 	.short	0x010a
        /*02da*/ 	.byte	0x2b
	.zero		1


	//   ....[33]....
        /*02dc*/ 	.word	0x00006400
        /*02e0*/ 	.word	0x00000000
        /*02e4*/ 	.word	0x00000000
        /*02e8*/ 	.short	0x0101
        /*02ea*/ 	.byte	0x2e
	.zero		1


	//   ....[34]....
        /*02ec*/ 	.word	0x00006d30
        /*02f0*/ 	.word	0x0000000e
        /*02f4*/ 	.word	0x00000048
        /*02f8*/ 	.short	0x010a
        /*02fa*/ 	.byte	0x3f
	.zero		1


	//   ....[35]....
        /*02fc*/ 	.word	0x00007120
        /*0300*/ 	.word	0x00000006
        /*0304*/ 	.word	0x000000c8
        /*0308*/ 	.short	0x0101
        /*030a*/ 	.byte	0x3f
	.zero		1


	//   ....[36]....
        /*030c*/ 	.word	0x00007840
        /*0310*/ 	.word	0x00000007
        /*0314*/ 	.word	0x00000000
        /*0318*/ 	.short	0x010a
        /*031a*/ 	.byte	0x3f
	.zero		1


	//   ....[37]....
        /*031c*/ 	.word	0x000078c0
        /*0320*/ 	.word	0x00000006
        /*0324*/ 	.word	0x00000000
        /*0328*/ 	.short	0x010a
        /*032a*/ 	.byte	0x3f
	.zero		1


	//   ....[38]....
        /*032c*/ 	.word	0x00007950
        /*0330*/ 	.word	0x00000007
        /*0334*/ 	.word	0x00000000
        /*0338*/ 	.short	0x010a
        /*033a*/ 	.byte	0x3f
	.zero		1


	//   ....[39]....
        /*033c*/ 	.word	0x000079e0
        /*0340*/ 	.word	0x00000006
        /*0344*/ 	.word	0x00000000
        /*0348*/ 	.short	0x010a
        /*034a*/ 	.byte	0x3f
	.zero		1


	//   ....[40]....
        /*034c*/ 	.word	0x00007a70
        /*0350*/ 	.word	0x00000007
        /*0354*/ 	.word	0x00000000
        /*0358*/ 	.short	0x010a
        /*035a*/ 	.byte	0x3f
	.zero		1


	//   ....[41]....
        /*035c*/ 	.word	0x00007b00
        /*0360*/ 	.word	0x00000006
        /*0364*/ 	.word	0x00000000
        /*0368*/ 	.short	0x010a
        /*036a*/ 	.byte	0x3f
	.zero		1


	//   ....[42]....
        /*036c*/ 	.word	0x00007b90
        /*0370*/ 	.word	0x00000007
        /*0374*/ 	.word	0x00000000
        /*0378*/ 	.short	0x010a
        /*037a*/ 	.byte	0x3f
	.zero		1


	//   ....[43]....
        /*037c*/ 	.word	0x00007c20
        /*0380*/ 	.word	0x00000006
        /*0384*/ 	.word	0x00000000
        /*0388*/ 	.short	0x010a
        /*038a*/ 	.byte	0x3f
	.zero		1


	//   ....[44]....
        /*038c*/ 	.word	0x00007cb0
        /*0390*/ 	.word	0x00000005
        /*0394*/ 	.word	0x00000000
        /*0398*/ 	.short	0x010a
        /*039a*/ 	.byte	0x3f
	.zero		1


	//   ....[45]....
        /*039c*/ 	.word	0x00007d20
        /*03a0*/ 	.word	0x00000003
        /*03a4*/ 	.word	0xfffffff8
        /*03a8*/ 	.short	0x010a
        /*03aa*/ 	.byte	0x3f
	.zero		1


	//   ....[46]....
        /*03ac*/ 	.word	0x00007d70
        /*03b0*/ 	.word	0x00000003
        /*03b4*/ 	.word	0x00000000
        /*03b8*/ 	.short	0x010a
        /*03ba*/ 	.byte	0x3f
	.zero		1


	//   ....[47]....
        /*03bc*/ 	.word	0x00007dd0
        /*03c0*/ 	.word	0x00000005
        /*03c4*/ 	.word	0x00000000
        /*03c8*/ 	.short	0x010a
        /*03ca*/ 	.byte	0x3f
	.zero		1


	//   ....[48]....
        /*03cc*/ 	.word	0x00007e30
        /*03d0*/ 	.word	0x00000003
        /*03d4*/ 	.word	0x00000008
        /*03d8*/ 	.short	0x010a
        /*03da*/ 	.byte	0x3f
	.zero		1


	//   ....[49]....
        /*03dc*/ 	.word	0x00007f00
        /*03e0*/ 	.word	0x0000000e
        /*03e4*/ 	.word	0x00000048
        /*03e8*/ 	.short	0x010a
        /*03ea*/ 	.byte	0x3f
	.zero		1


	//   ....[50]....
        /*03ec*/ 	.word	0x00007fd0
        /*03f0*/ 	.word	0x00000007
        /*03f4*/ 	.word	0x00000000
        /*03f8*/ 	.short	0x010a
        /*03fa*/ 	.byte	0x3f
	.zero		1


	//   ....[51]....
        /*03fc*/ 	.word	0x00008020
        /*0400*/ 	.word	0x00000006
        /*0404*/ 	.word	0x00000000
        /*0408*/ 	.short	0x010a
        /*040a*/ 	.byte	0x3f
	.zero		1


	//   ....[52]....
        /*040c*/ 	.word	0x00008070
        /*0410*/ 	.word	0x00000007
        /*0414*/ 	.word	0x00000000
        /*0418*/ 	.short	0x010a
        /*041a*/ 	.byte	0x3f
	.zero		1


	//   ....[53]....
        /*041c*/ 	.word	0x000080c0
        /*0420*/ 	.word	0x00000006
        /*0424*/ 	.word	0x00000000
        /*0428*/ 	.short	0x010a
        /*042a*/ 	.byte	0x3f
	.zero		1


	//   ....[54]....
        /*042c*/ 	.word	0x00008110
        /*0430*/ 	.word	0x00000007
        /*0434*/ 	.word	0x00000000
        /*0438*/ 	.short	0x010a
        /*043a*/ 	.byte	0x3f
	.zero		1


	//   ....[55]....
        /*043c*/ 	.word	0x00008160
        /*0440*/ 	.word	0x00000006
        /*0444*/ 	.word	0x00000000
        /*0448*/ 	.short	0x010a
        /*044a*/ 	.byte	0x3f
	.zero		1


	//   ....[56]....
        /*044c*/ 	.word	0x000081b0
        /*0450*/ 	.word	0x00000007
        /*0454*/ 	.word	0x00000000
        /*0458*/ 	.short	0x010a
        /*045a*/ 	.byte	0x3f
	.zero		1


	//   ....[57]....
        /*045c*/ 	.word	0x00008200
        /*0460*/ 	.word	0x00000006
        /*0464*/ 	.word	0x00000000
        /*0468*/ 	.short	0x010a
        /*046a*/ 	.byte	0x3f
	.zero		1


	//----- nvinfo : EIATTR_NUM_MBARRIERS
	.align		4
.L_37:
        /*046c*/ 	.byte	0x03, 0x38
        /*046e*/ 	.short	0x0018


	//----- nvinfo : EIATTR_EXIT_INSTR_OFFSETS
	.align		4
        /*0470*/ 	.byte	0x04, 0x1c
        /*0472*/ 	.short	(.L_39 - .L_38)


	//   ....[0]....
.L_38:
        /*0474*/ 	.word	0x00001450


	//   ....[1]....
        /*0478*/ 	.word	0x000014b0


	//   ....[2]....
        /*047c*/ 	.word	0x00006a20


	//   ....[3]....
        /*0480*/ 	.word	0x00006a50


	//   ....[4]....
        /*0484*/ 	.word	0x00007d00


	//----- nvinfo : EIATTR_MAX_THREADS
	.align		4
.L_39:
        /*0488*/ 	.byte	0x04, 0x05
        /*048a*/ 	.short	(.L_41 - .L_40)
.L_40:
        /*048c*/ 	.word	0x00000180
        /*0490*/ 	.word	0x00000001
        /*0494*/ 	.word	0x00000001


	//----- nvinfo : EIATTR_CRS_STACK_SIZE
	.align		4
.L_41:
        /*0498*/ 	.byte	0x04, 0x1e
        /*049a*/ 	.short	(.L_43 - .L_42)
.L_42:
        /*049c*/ 	.word	0x00000000


	//----- nvinfo : EIATTR_CBANK_PARAM_SIZE
	.align		4
.L_43:
        /*04a0*/ 	.byte	0x03, 0x19
        /*04a2*/ 	.short	0x0470


	//----- nvinfo : EIATTR_PARAM_CBANK
	.align		4
        /*04a4*/ 	.byte	0x04, 0x0a
        /*04a6*/ 	.short	(.L_45 - .L_44)
	.align		4
.L_44:
        /*04a8*/ 	.word	index@(.nv.constant0._ZN7cutlass13device_kernelINS_4gemm6kernel13GemmUniversalIN4cute5tupleIJiiiiEEENS1_10collective13CollectiveMmaINS1_34MainloopSm90TmaGmmaWarpSpecializedILi9ENS5_IJNS4_1CILi1EEENSA_ILi8EEESB_EEENS1_32KernelTmaWarpSpecializedPingpongEEENS5_IJNSA_ILi64EEENSA_ILi128EEESG_EEENS_6half_tENS5_IJlSB_lEEESJ_SK_NS4_8TiledMMAINS4_8MMA_AtomIJNS4_4SM904GMMA26MMA_64x128x16_F32F16F16_SSILNSO_5MajorE0ELSQ_0ELNSO_7ScaleInE1ELSR_1EEEEEENS4_6LayoutINS5_IJSB_SB_SB_EEENS5_IJNSA_ILi0EEESW_SW_EEEEENS5_IJNS4_10UnderscoreESZ_SZ_EEEEENS4_23SM90_TMA_LOAD_MULTICASTENS4_14ComposedLayoutINS4_7SwizzleILi3ELi4ELi3EEENS4_18smem_ptr_flag_bitsILi16EEENSU_INS5_IJSC_SG_EEENS5_IJSG_SB_EEEEEEEvNS4_8identityENS4_13SM90_TMA_LOADES1B_vS1C_EENS_8epilogue10collective6detail29Sm90TmaWarpSpecializedAdapterINS1G_15DefaultEpilogueISJ_SK_SK_NS1F_6thread17LinearCombinationISJ_Li1EffLNS1K_9ScaleType4KindE0ELNS_15FloatRoundStyleE2ESJ_EENS1_15EpilogueDefaultEEEEEvvEEEEvNT_6ParamsE)
        /*04ac*/ 	.short	0x0210
        /*04ae*/ 	.short	0x0470


	//----- nvinfo : EIATTR_SW_WAR
	.align		4
.L_45:
        /*04b0*/ 	.byte	0x04, 0x36
        /*04b2*/ 	.short	(.L_47 - .L_46)
.L_46:
        /*04b4*/ 	.word	0x00000008
.L_47:


//--------------------- .nv.callgraph             --------------------------
	.section	.nv.callgraph,"",@"SHT_CUDA_CALLGRAPH"
	.align	4
	.sectionentsize	8
	.align		4
        /*0000*/ 	.word	0x00000000
	.align		4
        /*0004*/ 	.word	0xffffffff
	.align		4
        /*0008*/ 	.word	index@(_ZN7cutlass13device_kernelINS_4gemm6kernel13GemmUniversalIN4cute5tupleIJiiiiEEENS1_10collective13CollectiveMmaINS1_34MainloopSm90TmaGmmaWarpSpecializedILi9ENS5_IJNS4_1CILi1EEENSA_ILi8EEESB_EEENS1_32KernelTmaWarpSpecializedPingpongEEENS5_IJNSA_ILi64EEENSA_ILi128EEESG_EEENS_6half_tENS5_IJlSB_lEEESJ_SK_NS4_8TiledMMAINS4_8MMA_AtomIJNS4_4SM904GMMA26MMA_64x128x16_F32F16F16_SSILNSO_5MajorE0ELSQ_0ELNSO_7ScaleInE1ELSR_1EEEEEENS4_6LayoutINS5_IJSB_SB_SB_EEENS5_IJNSA_ILi0EEESW_SW_EEEEENS5_IJNS4_10UnderscoreESZ_SZ_EEEEENS4_23SM90_TMA_LOAD_MULTICASTENS4_14ComposedLayoutINS4_7SwizzleILi3ELi4ELi3EEENS4_18smem_ptr_flag_bitsILi16EEENSU_INS5_IJSC_SG_EEENS5_IJSG_SB_EEEEEEEvNS4_8identityENS4_13SM90_TMA_LOADES1B_vS1C_EENS_8epilogue10collective6detail29Sm90TmaWarpSpecializedAdapterINS1G_15DefaultEpilogueISJ_SK_SK_NS1F_6thread17LinearCombinationISJ_Li1EffLNS1K_9ScaleType4KindE0ELNS_15FloatRoundStyleE2ESJ_EENS1_15EpilogueDefaultEEEEEvvEEEEvNT_6ParamsE)
	.align		4
        /*000c*/ 	.word	index@(__assertfail)
	.align		4
        /*0010*/ 	.word	0x00000000
	.align		4
        /*0014*/ 	.word	0xfffffffe
	.align		4
        /*0018*/ 	.word	0x00000000
	.align		4
        /*001c*/ 	.word	0xfffffffd
	.align		4
        /*0020*/ 	.word	0x00000000
	.align		4
        /*0024*/ 	.word	0xfffffffc


//--------------------- .nv.constant4             --------------------------
	.section	.nv.constant4,"a",@progbits
	.align	8
	.align		8
.nv.constant4:
        /*0000*/ 	.dword	__assertfail
	.align		8
        /*0008*/ 	.dword	__unnamed_1
	.align		8
        /*0010*/ 	.dword	_ZN40_INTERNAL_da4885aa_4_k_cu_b53d4564_173334cuda3std3__45__cpo5beginE
	.align		8
        /*0018*/ 	.dword	_ZN40_INTERNAL_da4885aa_4_k_cu_b53d4564_173334cuda3std3__45__cpo3endE
	.align		8
        /*0020*/ 	.dword	_ZN40_INTERNAL_da4885aa_4_k_cu_b53d4564_173334cuda3std3__45__cpo6cbeginE
	.align		8
        /*0028*/ 	.dword	_ZN40_INTERNAL_da4885aa_4_k_cu_b53d4564_173334cuda3std3__45__cpo4cendE
	.align		8
        /*0030*/ 	.dword	_ZN40_INTERNAL_da4885aa_4_k_cu_b53d4564_173334cuda3std3__442_GLOBAL__N__da4885aa_4_k_cu_b53d4564_173336ignoreE
	.align		8
        /*0038*/ 	.dword	_ZN40_INTERNAL_da4885aa_4_k_cu_b53d4564_173334cuda3std3__419piecewise_constructE
	.align		8
        /*0040*/ 	.dword	_ZN40_INTERNAL_da4885aa_4_k_cu_b53d4564_173334cuda3std3__48in_placeE
	.align		8
        /*0048*/ 	.dword	_ZN40_INTERNAL_da4885aa_4_k_cu_b53d4564_173334cuda3std6ranges3__45__cpo4swapE
	.align		8
        /*0050*/ 	.dword	_ZN40_INTERNAL_da4885aa_4_k_cu_b53d4564_173334cuda3std6ranges3__45__cpo9iter_moveE
	.align		8
        /*0058*/ 	.dword	_ZN40_INTERNAL_da4885aa_4_k_cu_b53d4564_173334cute7productE
	.align		8
        /*0060*/ 	.dword	_ZN40_INTERNAL_da4885aa_4_k_cu_b53d4564_173334cute1_E
	.align		8
        /*0068*/ 	.dword	$str$22
	.align		8
        /*0070*/ 	.dword	$str$23


//--------------------- .text._ZN7cutlass13device_kernelINS_4gemm6kernel13GemmUniversalIN4cute5tupleIJiiiiEEENS1_10collective13CollectiveMmaINS1_34MainloopSm90TmaGmmaWarpSpecializedILi9ENS5_IJNS4_1CILi1EEENSA_ILi8EEESB_EEENS1_32KernelTmaWarpSpecializedPingpongEEENS5_IJNSA_ILi64EEENSA_ILi128EEESG_EEENS_6half_tENS5_IJlSB_lEEESJ_SK_NS4_8TiledMMAINS4_8MMA_AtomIJNS4_4SM904GMMA26MMA_64x128x16_F32F16F16_SSILNSO_5MajorE0ELSQ_0ELNSO_7ScaleInE1ELSR_1EEEEEENS4_6LayoutINS5_IJSB_SB_SB_EEENS5_IJNSA_ILi0EEESW_SW_EEEEENS5_IJNS4_10UnderscoreESZ_SZ_EEEEENS4_23SM90_TMA_LOAD_MULTICASTENS4_14ComposedLayoutINS4_7SwizzleILi3ELi4ELi3EEENS4_18smem_ptr_flag_bitsILi16EEENSU_INS5_IJSC_SG_EEENS5_IJSG_SB_EEEEEEEvNS4_8identityENS4_13SM90_TMA_LOADES1B_vS1C_EENS_8epilogue10collective6detail29Sm90TmaWarpSpecializedAdapterINS1G_15DefaultEpilogueISJ_SK_SK_NS1F_6thread17LinearCombinationISJ_Li1EffLNS1K_9ScaleType4KindE0ELNS_15FloatRoundStyleE2ESJ_EENS1_15EpilogueDefaultEEEEEvvEEEEvNT_6ParamsE --------------------------
	.section	.text._ZN7cutlass13device_kernelINS_4gemm6kernel13GemmUniversalIN4cute5tupleIJiiiiEEENS1_10collective13CollectiveMmaINS1_34MainloopSm90TmaGmmaWarpSpecializedILi9ENS5_IJNS4_1CILi1EEENSA_ILi8EEESB_EEENS1_32KernelTmaWarpSpecializedPingpongEEENS5_IJNSA_ILi64EEENSA_ILi128EEESG_EEENS_6half_tENS5_IJlSB_lEEESJ_SK_NS4_8TiledMMAINS4_8MMA_AtomIJNS4_4SM904GMMA26MMA_64x128x16_F32F16F16_SSILNSO_5MajorE0ELSQ_0ELNSO_7ScaleInE1ELSR_1EEEEEENS4_6LayoutINS5_IJSB_SB_SB_EEENS5_IJNSA_ILi0EEESW_SW_EEEEENS5_IJNS4_10UnderscoreESZ_SZ_EEEEENS4_23SM90_TMA_LOAD_MULTICASTENS4_14ComposedLayoutINS4_7SwizzleILi3ELi4ELi3EEENS4_18smem_ptr_flag_bitsILi16EEENSU_INS5_IJSC_SG_EEENS5_IJSG_SB_EEEEEEEvNS4_8identityENS4_13SM90_TMA_LOADES1B_vS1C_EENS_8epilogue10collective6detail29Sm90TmaWarpSpecializedAdapterINS1G_15DefaultEpilogueISJ_SK_SK_NS1F_6thread17LinearCombinationISJ_Li1EffLNS1K_9ScaleType4KindE0ELNS_15FloatRoundStyleE2ESJ_EENS1_15EpilogueDefaultEEEEEvvEEEEvNT_6ParamsE,"ax",@progbits
	.align	128
.text._ZN7cutlass13device_kernelINS_4gemm6kernel13GemmUniversalIN4cute5tupleIJiiiiEEENS1_10collective13CollectiveMmaINS1_34MainloopSm90TmaGmmaWarpSpecializedILi9ENS5_IJNS4_1CILi1EEENSA_ILi8EEESB_EEENS1_32KernelTmaWarpSpecializedPingpongEEENS5_IJNSA_ILi64EEENSA_ILi128EEESG_EEENS_6half_tENS5_IJlSB_lEEESJ_SK_NS4_8TiledMMAINS4_8MMA_AtomIJNS4_4SM904GMMA26MMA_64x128x16_F32F16F16_SSILNSO_5MajorE0ELSQ_0ELNSO_7ScaleInE1ELSR_1EEEEEENS4_6LayoutINS5_IJSB_SB_SB_EEENS5_IJNSA_ILi0EEESW_SW_EEEEENS5_IJNS4_10UnderscoreESZ_SZ_EEEEENS4_23SM90_TMA_LOAD_MULTICASTENS4_14ComposedLayoutINS4_7SwizzleILi3ELi4ELi3EEENS4_18smem_ptr_flag_bitsILi16EEENSU_INS5_IJSC_SG_EEENS5_IJSG_SB_EEEEEEEvNS4_8identityENS4_13SM90_TMA_LOADES1B_vS1C_EENS_8epilogue10collective6detail29Sm90TmaWarpSpecializedAdapterINS1G_15DefaultEpilogueISJ_SK_SK_NS1F_6thread17LinearCombinationISJ_Li1EffLNS1K_9ScaleType4KindE0ELNS_15FloatRoundStyleE2ESJ_EENS1_15EpilogueDefaultEEEEEvvEEEEvNT_6ParamsE:
        .type           _ZN7cutlass13device_kernelINS_4gemm6kernel13GemmUniversalIN4cute5tupleIJiiiiEEENS1_10collective13CollectiveMmaINS1_34MainloopSm90TmaGmmaWarpSpecializedILi9ENS5_IJNS4_1CILi1EEENSA_ILi8EEESB_EEENS1_32KernelTmaWarpSpecializedPingpongEEENS5_IJNSA_ILi64EEENSA_ILi128EEESG_EEENS_6half_tENS5_IJlSB_lEEESJ_SK_NS4_8TiledMMAINS4_8MMA_AtomIJNS4_4SM904GMMA26MMA_64x128x16_F32F16F16_SSILNSO_5MajorE0ELSQ_0ELNSO_7ScaleInE1ELSR_1EEEEEENS4_6LayoutINS5_IJSB_SB_SB_EEENS5_IJNSA_ILi0EEESW_SW_EEEEENS5_IJNS4_10UnderscoreESZ_SZ_EEEEENS4_23SM90_TMA_LOAD_MULTICASTENS4_14ComposedLayoutINS4_7SwizzleILi3ELi4ELi3EEENS4_18smem_ptr_flag_bitsILi16EEENSU_INS5_IJSC_SG_EEENS5_IJSG_SB_EEEEEEEvNS4_8identityENS4_13SM90_TMA_LOADES1B_vS1C_EENS_8epilogue10collective6detail29Sm90TmaWarpSpecializedAdapterINS1G_15DefaultEpilogueISJ_SK_SK_NS1F_6thread17LinearCombinationISJ_Li1EffLNS1K_9ScaleType4KindE0ELNS_15FloatRoundStyleE2ESJ_EENS1_15EpilogueDefaultEEEEEvvEEEEvNT_6ParamsE,@function
        .size           _ZN7cutlass13device_kernelINS_4gemm6kernel13GemmUniversalIN4cute5tupleIJiiiiEEENS1_10collective13CollectiveMmaINS1_34MainloopSm90TmaGmmaWarpSpecializedILi9ENS5_IJNS4_1CILi1EEENSA_ILi8EEESB_EEENS1_32KernelTmaWarpSpecializedPingpongEEENS5_IJNSA_ILi64EEENSA_ILi128EEESG_EEENS_6half_tENS5_IJlSB_lEEESJ_SK_NS4_8TiledMMAINS4_8MMA_AtomIJNS4_4SM904GMMA26MMA_64x128x16_F32F16F16_SSILNSO_5MajorE0ELSQ_0ELNSO_7ScaleInE1ELSR_1EEEEEENS4_6LayoutINS5_IJSB_SB_SB_EEENS5_IJNSA_ILi0EEESW_SW_EEEEENS5_IJNS4_10UnderscoreESZ_SZ_EEEEENS4_23SM90_TMA_LOAD_MULTICASTENS4_14ComposedLayoutINS4_7SwizzleILi3ELi4ELi3EEENS4_18smem_ptr_flag_bitsILi16EEENSU_INS5_IJSC_SG_EEENS5_IJSG_SB_EEEEEEEvNS4_8identityENS4_13SM90_TMA_LOADES1B_vS1C_EENS_8epilogue10collective6detail29Sm90TmaWarpSpecializedAdapterINS1G_15DefaultEpilogueISJ_SK_SK_NS1F_6thread17LinearCombinationISJ_Li1EffLNS1K_9ScaleType4KindE0ELNS_15FloatRoundStyleE2ESJ_EENS1_15EpilogueDefaultEEEEEvvEEEEvNT_6ParamsE,(.L_x_212 - _ZN7cutlass13device_kernelINS_4gemm6kernel13GemmUniversalIN4cute5tupleIJiiiiEEENS1_10collective13CollectiveMmaINS1_34MainloopSm90TmaGmmaWarpSpecializedILi9ENS5_IJNS4_1CILi1EEENSA_ILi8EEESB_EEENS1_32KernelTmaWarpSpecializedPingpongEEENS5_IJNSA_ILi64EEENSA_ILi128EEESG_EEENS_6half_tENS5_IJlSB_lEEESJ_SK_NS4_8TiledMMAINS4_8MMA_AtomIJNS4_4SM904GMMA26MMA_64x128x16_F32F16F16_SSILNSO_5MajorE0ELSQ_0ELNSO_7ScaleInE1ELSR_1EEEEEENS4_6LayoutINS5_IJSB_SB_SB_EEENS5_IJNSA_ILi0EEESW_SW_EEEEENS5_IJNS4_10UnderscoreESZ_SZ_EEEEENS4_23SM90_TMA_LOAD_MULTICASTENS4_14ComposedLayoutINS4_7SwizzleILi3ELi4ELi3EEENS4_18smem_ptr_flag_bitsILi16EEENSU_INS5_IJSC_SG_EEENS5_IJSG_SB_EEEEEEEvNS4_8identityENS4_13SM90_TMA_LOADES1B_vS1C_EENS_8epilogue10collective6detail29Sm90TmaWarpSpecializedAdapterINS1G_15DefaultEpilogueISJ_SK_SK_NS1F_6thread17LinearCombinationISJ_Li1EffLNS1K_9ScaleType4KindE0ELNS_15FloatRoundStyleE2ESJ_EENS1_15EpilogueDefaultEEEEEvvEEEEvNT_6ParamsE)
        .other          _ZN7cutlass13device_kernelINS_4gemm6kernel13GemmUniversalIN4cute5tupleIJiiiiEEENS1_10collective13CollectiveMmaINS1_34MainloopSm90TmaGmmaWarpSpecializedILi9ENS5_IJNS4_1CILi1EEENSA_ILi8EEESB_EEENS1_32KernelTmaWarpSpecializedPingpongEEENS5_IJNSA_ILi64EEENSA_ILi128EEESG_EEENS_6half_tENS5_IJlSB_lEEESJ_SK_NS4_8TiledMMAINS4_8MMA_AtomIJNS4_4SM904GMMA26MMA_64x128x16_F32F16F16_SSILNSO_5MajorE0ELSQ_0ELNSO_7ScaleInE1ELSR_1EEEEEENS4_6LayoutINS5_IJSB_SB_SB_EEENS5_IJNSA_ILi0EEESW_SW_EEEEENS5_IJNS4_10UnderscoreESZ_SZ_EEEEENS4_23SM90_TMA_LOAD_MULTICASTENS4_14ComposedLayoutINS4_7SwizzleILi3ELi4ELi3EEENS4_18smem_ptr_flag_bitsILi16EEENSU_INS5_IJSC_SG_EEENS5_IJSG_SB_EEEEEEEvNS4_8identityENS4_13SM90_TMA_LOADES1B_vS1C_EENS_8epilogue10collective6detail29Sm90TmaWarpSpecializedAdapterINS1G_15DefaultEpilogueISJ_SK_SK_NS1F_6thread17LinearCombinationISJ_Li1EffLNS1K_9ScaleType4KindE0ELNS_15FloatRoundStyleE2ESJ_EENS1_15EpilogueDefaultEEEEEvvEEEEvNT_6ParamsE,@"STO_CUDA_ENTRY STV_DEFAULT"
_ZN7cutlass13device_kernelINS_4gemm6kernel13GemmUniversalIN4cute5tupleIJiiiiEEENS1_10collective13CollectiveMmaINS1_34MainloopSm90TmaGmmaWarpSpecializedILi9ENS5_IJNS4_1CILi1EEENSA_ILi8EEESB_EEENS1_32KernelTmaWarpSpecializedPingpongEEENS5_IJNSA_ILi64EEENSA_ILi128EEESG_EEENS_6half_tENS5_IJlSB_lEEESJ_SK_NS4_8TiledMMAINS4_8MMA_AtomIJNS4_4SM904GMMA26MMA_64x128x16_F32F16F16_SSILNSO_5MajorE0ELSQ_0ELNSO_7ScaleInE1ELSR_1EEEEEENS4_6LayoutINS5_IJSB_SB_SB_EEENS5_IJNSA_ILi0EEESW_SW_EEEEENS5_IJNS4_10UnderscoreESZ_SZ_EEEEENS4_23SM90_TMA_LOAD_MULTICASTENS4_14ComposedLayoutINS4_7SwizzleILi3ELi4ELi3EEENS4_18smem_ptr_flag_bitsILi16EEENSU_INS5_IJSC_SG_EEENS5_IJSG_SB_EEEEEEEvNS4_8identityENS4_13SM90_TMA_LOADES1B_vS1C_EENS_8epilogue10collective6detail29Sm90TmaWarpSpecializedAdapterINS1G_15DefaultEpilogueISJ_SK_SK_NS1F_6thread17LinearCombinationISJ_Li1EffLNS1K_9ScaleType4KindE0ELNS_15FloatRoundStyleE2ESJ_EENS1_15EpilogueDefaultEEEEEvvEEEEvNT_6ParamsE:
[----:B------:R-:W0:Y:S02]  /*0000*/  LDC R1, c[0x0][0x28] ;  /* 0x00000a00ff017b82 */ /* 0x000e240000000800 */
[----:B0-----:R-:W-:Y:S01]  /*0010*/  VIADD R1, R1, 0xfffffff8 ;  /* 0xfffffff801017836 */ /* 0x001fe20000000000 */
[----:B------:R-:W0:Y:S01]  /*0020*/  S2R R4, SR_TID.X ;  /* 0x0000000000047919 */ /* 0x000e220000002100 */
[----:B------:R-:W-:Y:S01]  /*0030*/  ELECT P0, URZ, PT ;  /* 0x00000000003f782f */ /* 0x000fe20003800000 */
[----:B------:R-:W-:Y:S01]  /*0040*/  BSSY B0, `(.L_x_0) ;  /* 0x000000f000007945 */ /* 0x000fe20003800000 */
[--C-:B0-----:R-:W-:Y:S02]  /*0050*/  SHF.R.U32.HI R0, RZ, 0x5, R4.reuse ;  /* 0x00000005ff007819 */ /* 0x101fe40000011604 */
[----:B------:R-:W-:-:S03]  /*0060*/  SHF.R.U32.HI R7, RZ, 0x7, R4 ;  /* 0x00000007ff077819 */ /* 0x000fc60000011604 */
[----:B------:R-:W0:Y:S04]  /*0070*/  SHFL.IDX PT, R2, R0, RZ, 0x1f ;  /* 0x00001fff00027589 */ /* 0x000e2800000e0000 */
[----:B------:R1:W2:Y:S01]  /*0080*/  SHFL.IDX PT, R8, R7, RZ, 0x1f ;  /* 0x00001fff07087589 */ /* 0x0002a200000e0000 */
[----:B0-----:R-:W-:-:S13]  /*0090*/  ISETP.NE.OR P0, PT, R2, RZ, !P0 ;  /* 0x000000ff0200720c */ /* 0x001fda0004705670 */
[----:B-12---:R-:W-:Y:S05]  /*00a0*/  @P0 BRA `(.L_x_1) ;  /* 0x0000000000200947 */ /* 0x006fea0003800000 */
[----:B------:R-:W-:Y:S02]  /*00b0*/  ULDC.64 UR4, c[0x0][0x198] ;  /* 0x0000660000047ab9 */ /* 0x000fe40000000a00 */
[----:B------:R-:W-:Y:S02]  /*00c0*/  UIADD3 UR6, UP0, UR4, 0xf0, URZ ;  /* 0x000000f004067890 */ /* 0x000fe4000ff1e03f */
[----:B------:R-:W-:Y:S02]  /*00d0*/  UIADD3 UR4, UP1, UR4, 0x1f0, URZ ;  /* 0x000001f004047890 */ /* 0x000fe4000ff3e03f */
[----:B------:R-:W-:Y:S02]  /*00e0*/  UIADD3.X UR7, URZ, UR5, URZ, UP0, !UPT ;  /* 0x000000053f077290 */ /* 0x000fe400087fe43f */
[----:B------:R-:W-:-:S07]  /*00f0*/  UIADD3.X UR5, URZ, UR5, URZ, UP1, !UPT ;  /* 0x000000053f057290 */ /* 0x000fce0008ffe43f */
[----:B------:R0:W-:Y:S02]  /*0100*/  UTMACCTL.PF [UR6] ;  /* 0x00000000060079b9 */ /* 0x0001e40008040000 */
[----:B------:R0:W-:Y:S02]  /*0110*/  UTMACCTL.PF [UR4] ;  /* 0x00000000040079b9 */ /* 0x0001e40008040000 */
[----:B0-----:R-:W-:Y:S01]  /*0120*/  NOP ;  /* 0x0000000000007918 */ /* 0x001fe20000000000 */
.L_x_1:
[----:B------:R-:W-:Y:S05]  /*0130*/  BSYNC B0 ;  /* 0x0000000000007941 */ /* 0x000fea0003800000 */
.L_x_0:
[----:B------:R-:W0:Y:S01]  /*0140*/  SHFL.IDX PT, R9, R0, RZ, 0x1f ;  /* 0x00001fff00097589 */ /* 0x000e2200000e0000 */
[----:B------:R-:W-:Y:S02]  /*0150*/  SHF.R.S32.HI R3, RZ, 0x1f, R4 ;  /* 0x0000001fff037819 */ /* 0x000fe40000011404 */
[----:B0-----:R-:W-:-:S13]  /*0160*/  ISETP.NE.AND P0, PT, R9, RZ, PT ;  /* 0x000000ff0900720c */ /* 0x001fda0003f05270 */
[----:B------:R-:W-:Y:S05]  /*0170*/  @P0 BRA `(.L_x_2) ;  /* 0x00000000008c0947 */ /* 0x000fea0003800000 */
[----:B------:R-:W-:Y:S01]  /*0180*/  ELECT P0, URZ, PT ;  /* 0x00000000003f782f */ /* 0x000fe20003800000 */
[----:B------:R-:W-:-:S12]  /*0190*/  BSSY B0, `(.L_x_2) ;  /* 0x0000021000007945 */ /* 0x000fd80003800000 */
[----:B------:R-:W-:Y:S05]  /*01a0*/  @!P0 BRA `(.L_x_3) ;  /* 0x00000000007c8947 */ /* 0x000fea0003800000 */
[----:B------:R-:W0:Y:S01]  /*01b0*/  S2UR UR8, SR_CgaCtaId ;  /* 0x00000000000879c3 */ /* 0x000e220000008800 */
[----:B------:R-:W-:Y:S01]  /*01c0*/  UMOV UR4, 0x400 ;  /* 0x0000040000047882 */ /* 0x000fe20000000000 */
[----:B------:R-:W-:Y:S01]  /*01d0*/  UMOV UR5, 0x1 ;  /* 0x0000000100057882 */ /* 0x000fe20000000000 */
[----:B------:R-:W-:Y:S02]  /*01e0*/  UMOV UR6, 0x8 ;  /* 0x0000000800067882 */ /* 0x000fe40000000000 */
[----:B------:R-:W-:-:S04]  /*01f0*/  UIADD3 UR6, -UR6, 0x100000, URZ ;  /* 0x0010000006067890 */ /* 0x000fc8000fffe13f */
[----:B------:R-:W-:Y:S02]  /*0200*/  USHF.L.U32 UR7, UR6, 0xb, URZ ;  /* 0x0000000b06077899 */ /* 0x000fe4000800063f */
[----:B------:R-:W-:Y:S02]  /*0210*/  USHF.L.U32 UR6, UR6, 0x1, URZ ;  /* 0x0000000106067899 */ /* 0x000fe4000800063f */
[----:B0-----:R-:W-:Y:S02]  /*0220*/  ULEA UR8, UR8, UR4, 0x18 ;  /* 0x0000000408087291 */ /* 0x001fe4000f8ec03f */
[----:B------:R-:W-:-:S04]  /*0230*/  UIADD3 UR4, -UR5, 0x100000, URZ ;  /* 0x0010000005047890 */ /* 0x000fc8000fffe13f */
[----:B------:R-:W-:Y:S02]  /*0240*/  USHF.L.U32 UR5, UR4, 0xb, URZ ;  /* 0x0000000b04057899 */ /* 0x000fe4000800063f */
[----:B------:R-:W-:Y:S01]  /*0250*/  USHF.L.U32 UR4, UR4, 0x1, URZ ;  /* 0x0000000104047899 */ /* 0x000fe2000800063f */
[----:B------:R-:W0:Y:S11]  /*0260*/  FENCE.VIEW.ASYNC.S ;  /* 0x00000000000073c6 */ /* 0x000e360000000000 */
[----:B0-----:R0:W1:Y:S01]  /*0270*/  SYNCS.EXCH.64 URZ, [UR8], UR4 ;  /* 0x00000004083f75b2 */ /* 0x0010620008000100 */
[----:B------:R0:W2:Y:S01]  /*0280*/  SYNCS.EXCH.64 URZ, [UR8+0x48], UR6 ;  /* 0x00004806083f75b2 */ /* 0x0000a20008000100 */
[----:B------:R0:W3:Y:S01]  /*0290*/  SYNCS.EXCH.64 URZ, [UR8+0x8], UR4 ;  /* 0x00000804083f75b2 */ /* 0x0000e20008000100 */
[----:B------:R0:W4:Y:S01]  /*02a0*/  SYNCS.EXCH.64 URZ, [UR8+0x50], UR6 ;  /* 0x00005006083f75b2 */ /* 0x0001220008000100 */
[----:B------:R0:W0:Y:S01]  /*02b0*/  SYNCS.EXCH.64 URZ, [UR8+0x10], UR4 ;  /* 0x00001004083f75b2 */ /* 0x0000220008000100 */
        /* <DEDUP_REMOVED lines=13> */
[----:B------:R-:W-:Y:S01]  /*0390*/  NOP ;  /* 0x0000000000007918 */ /* 0x000fe20000000000 */
.L_x_3:
[----:B0-----:R-:W-:Y:S05]  /*03a0*/  BSYNC B0 ;  /* 0x0000000000007941 */ /* 0x001fea0003800000 */
.L_x_2:
[----:B------:R-:W0:Y:S01]  /*03b0*/  SHFL.IDX PT, R12, R0, RZ, 0x1f ;  /* 0x00001fff000c7589 */ /* 0x000e2200000e0000 */
[----:B------:R-:W-:Y:S01]  /*03c0*/  LEA.HI R3, R3, R4, RZ, 0x7 ;  /* 0x0000000403037211 */ /* 0x000fe200078f38ff */
[----:B------:R-:W5:Y:S01]  /*03d0*/  S2UR UR12, SR_CTAID.X ;  /* 0x00000000000c79c3 */ /* 0x000f620000002500 */
[----:B------:R-:W-:Y:S01]  /*03e0*/  ELECT P0, URZ, PT ;  /* 0x00000000003f782f */ /* 0x000fe20003800000 */
[----:B------:R1:W2:Y:S01]  /*03f0*/  SHFL.IDX PT, R11, R0, RZ, 0x1f ;  /* 0x00001fff000b7589 */ /* 0x0002a200000e0000 */
[----:B------:R-:W-:Y:S02]  /*0400*/  LOP3.LUT R3, R3, 0xffffff80, RZ, 0xc0, !PT ;  /* 0xffffff8003037812 */ /* 0x000fe400078ec0ff */
[----:B------:R-:W-:Y:S01]  /*0410*/  ELECT P1, URZ, PT ;  /* 0x00000000003f782f */ /* 0x000fe20003820000 */
[----:B------:R-:W-:Y:S01]  /*0420*/  NOP ;  /* 0x0000000000007918 */ /* 0x000fe20000000000 */
[----:B------:R-:W3:Y:S01]  /*0430*/  S2R R6, SR_CTAID.Y ;  /* 0x0000000000067919 */ /* 0x000ee20000002600 */
[----:B------:R-:W-:Y:S01]  /*0440*/  ULDC UR4, c[0x0][0x150] ;  /* 0x0000540000047ab9 */ /* 0x000fe20000000800 */
[----:B------:R-:W-:Y:S01]  /*0450*/  IMAD.IADD R5, R4, 0x1, -R3 ;  /* 0x0000000104057824 */ /* 0x000fe200078e0a03 */
[----:B------:R-:W4:Y:S01]  /*0460*/  LDC R25, c[0x0][0x148] ;  /* 0x00005200ff197b82 */ /* 0x000f220000000800 */
[----:B-1----:R-:W-:Y:S01]  /*0470*/  SHF.R.S32.HI R0, RZ, 0x1f, R9 ;  /* 0x0000001fff007819 */ /* 0x002fe20000011409 */
[----:B------:R-:W1:Y:S01]  /*0480*/  SHFL.IDX PT, R15, R7, RZ, 0x1f ;  /* 0x00001fff070f7589 */ /* 0x000e6200000e0000 */
[----:B------:R-:W-:Y:S01]  /*0490*/  UMOV UR11, 0x80 ;  /* 0x00000080000b7882 */ /* 0x000fe20000000000 */
[----:B------:R-:W-:Y:S01]  /*04a0*/  SHF.R.S32.HI R20, RZ, 0x1f, R5 ;  /* 0x0000001fff147819 */ /* 0x000fe20000011405 */
[----:B------:R-:W-:Y:S01]  /*04b0*/  NOP ;  /* 0x0000000000007918 */ /* 0x000fe20000000000 */
[----:B------:R-:W-:Y:S01]  /*04c0*/  LEA.HI R0, R0, R9, RZ, 0x2 ;  /* 0x0000000900007211 */ /* 0x000fe200078f10ff */
[----:B------:R-:W-:Y:S01]  /*04d0*/  VIADD R35, R8, 0xffffffff ;  /* 0xffffffff08237836 */ /* 0x000fe20000000000 */
[----:B------:R-:W-:Y:S01]  /*04e0*/  LEA.HI R3, R20, R5, RZ, 0x3 ;  /* 0x0000000514037211 */ /* 0x000fe200078f18ff */
[----:B------:R-:W1:Y:S01]  /*04f0*/  LDC R13, c[0x0][0x140] ;  /* 0x00005000ff0d7b82 */ /* 0x000e620000000800 */
[----:B------:R-:W-:-:S02]  /*0500*/  LOP3.LUT R0, R0, 0x3ffffffc, RZ, 0xc0, !PT ;  /* 0x3ffffffc00007812 */ /* 0x000fc400078ec0ff */
[--C-:B------:R-:W-:Y:S02]  /*0510*/  SHF.R.S32.HI R10, RZ, 0x3, R3.reuse ;  /* 0x00000003ff0a7819 */ /* 0x100fe40000011403 */
[----:B------:R-:W-:Y:S01]  /*0520*/  SHF.R.S32.HI R3, RZ, 0x1f, R3 ;  /* 0x0000001fff037819 */ /* 0x000fe20000011403 */
[----:B------:R-:W-:Y:S01]  /*0530*/  IMAD.IADD R0, R9, 0x1, -R0 ;  /* 0x0000000109007824 */ /* 0x000fe200078e0a00 */
[----:B0-----:R-:W-:Y:S02]  /*0540*/  ISETP.NE.OR P0, PT, R12, RZ, !P0 ;  /* 0x000000ff0c00720c */ /* 0x001fe40004705670 */
[----:B------:R-:W-:Y:S01]  /*0550*/  LEA.HI R3, R3, R10, RZ, 0x2 ;  /* 0x0000000a03037211 */ /* 0x000fe200078f10ff */
[----:B------:R-:W0:Y:S01]  /*0560*/  LDC R12, c[0x0][0x144] ;  /* 0x00005100ff0c7b82 */ /* 0x000e220000000800 */
[----:B--2---:R-:W-:Y:S02]  /*0570*/  ISETP.NE.OR P1, PT, R11, RZ, !P1 ;  /* 0x000000ff0b00720c */ /* 0x004fe40004f25670 */
[----:B------:R-:W-:-:S02]  /*0580*/  LOP3.LUT R11, R3, 0xfffffffc, RZ, 0xc0, !PT ;  /* 0xfffffffc030b7812 */ /* 0x000fc400078ec0ff */
[----:B------:R-:W-:Y:S02]  /*0590*/  SHF.R.S32.HI R3, RZ, 0x1f, R2 ;  /* 0x0000001fff037819 */ /* 0x000fe40000011402 */
[----:B------:R-:W-:Y:S01]  /*05a0*/  ISETP.GE.U32.AND P5, PT, R35, 0x2, PT ;  /* 0x000000022300780c */ /* 0x000fe20003fa6070 */
[----:B------:R-:W-:Y:S01]  /*05b0*/  IMAD.IADD R11, R10, 0x1, -R11 ;  /* 0x000000010a0b7824 */ /* 0x000fe200078e0a0b */
[----:B-----5:R-:W-:Y:S01]  /*05c0*/  I2FP.F32.U32 R10, UR12 ;  /* 0x0000000c000a7c45 */ /* 0x020fe20008201000 */
[----:B------:R-:W-:Y:S01]  /*05d0*/  VOTEU.ALL UP0, P0 ;  /* 0x00000000003f7886 */ /* 0x000fe20000000000 */
[----:B---3--:R-:W-:Y:S01]  /*05e0*/  I2FP.F32.U32 R9, R6 ;  /* 0x0000000600097245 */ /* 0x008fe20000201000 */
[----:B------:R-:W-:Y:S01]  /*05f0*/  IMAD R0, R0, 0x4, R11 ;  /* 0x0000000400007824 */ /* 0x000fe200078e020b */
[----:B------:R-:W-:Y:S01]  /*0600*/  LEA.HI R3, R3, R2, RZ, 0x2 ;  /* 0x0000000203037211 */ /* 0x000fe200078f10ff */
[----:B------:R-:W-:Y:S01]  /*0610*/  VOTEU.ALL UP1, P1 ;  /* 0x00000000003f7886 */ /* 0x000fe20000820000 */
[----:B------:R-:W-:Y:S01]  /*0620*/  FMUL R10, R10, UR4 ;  /* 0x000000040a0a7c20 */ /* 0x000fe20008400000 */
[----:B------:R-:W2:Y:S01]  /*0630*/  @!UP0 S2UR UR7, SR_CgaCtaId ;  /* 0x00000000000789c3 */ /* 0x000ea20000008800 */
[----:B------:R-:W-:Y:S01]  /*0640*/  ULDC UR4, c[0x0][0x154] ;  /* 0x0000550000047ab9 */ /* 0x000fe20000000800 */
[----:B------:R-:W-:Y:S01]  /*0650*/  LOP3.LUT R3, R3, 0xfffffffc, RZ, 0xc0, !PT ;  /* 0xfffffffc03037812 */ /* 0x000fe200078ec0ff */
[----:B------:R-:W-:Y:S01]  /*0660*/  FMUL R9, R9, UR4 ;  /* 0x0000000409097c20 */ /* 0x000fe20008400000 */
[----:B------:R-:W-:Y:S01]  /*0670*/  UMOV UR4, 0x20 ;  /* 0x0000002000047882 */ /* 0x000fe20000000000 */
[----:B------:R-:W3:Y:S01]  /*0680*/  F2I.U32.TRUNC.NTZ R10, R10 ;  /* 0x0000000a000a7305 */ /* 0x000ee2000020f000 */
[----:B------:R-:W-:Y:S01]  /*0690*/  @!UP0 UMOV UR6, 0x400 ;  /* 0x0000040000068882 */ /* 0x000fe20000000000 */
[----:B------:R-:W-:Y:S01]  /*06a0*/  IMAD.IADD R14, R2, 0x1, -R3 ;  /* 0x00000001020e7824 */ /* 0x000fe200078e0a03 */
[----:B------:R-:W5:Y:S01]  /*06b0*/  @!UP1 S2UR UR10, SR_CgaCtaId ;  /* 0x00000000000a99c3 */ /* 0x000f620000008800 */
[----:B------:R-:W-:Y:S01]  /*06c0*/  IMAD.SHL.U32 R3, R0, 0x4, RZ ;  /* 0x0000000400037824 */ /* 0x000fe200078e00ff */
[----:B------:R-:W-:-:S04]  /*06d0*/  @!UP0 UIADD3 UR4, -UR4, 0x100000, URZ ;  /* 0x0010000004048890 */ /* 0x000fc8000fffe13f */
[----:B------:R-:W-:Y:S02]  /*06e0*/  @!UP0 USHF.L.U32 UR5, UR4, 0xb, URZ ;  /* 0x0000000b04058899 */ /* 0x000fe4000800063f */
[----:B------:R-:W-:Y:S01]  /*06f0*/  @!UP0 USHF.L.U32 UR4, UR4, 0x1, URZ ;  /* 0x0000000104048899 */ /* 0x000fe2000800063f */
[----:B-1----:R-:W-:Y:S01]  /*0700*/  ISETP.EQ.U32.AND P3, PT, R13, 0x1, PT ;  /* 0x000000010d00780c */ /* 0x002fe20003f62070 */
[----:B------:R-:W-:Y:S01]  /*0710*/  @!UP1 UMOV UR9, 0x400 ;  /* 0x0000040000099882 */ /* 0x000fe20000000000 */
[----:B------:R-:W1:Y:S01]  /*0720*/  F2I.U32.TRUNC.NTZ R9, R9 ;  /* 0x0000000900097305 */ /* 0x000e62000020f000 */
[----:B------:R-:W-:Y:S01]  /*0730*/  LOP3.LUT R88, R0, 0xc, R3, 0x78, !PT ;  /* 0x0000000c00587812 */ /* 0x000fe200078e7803 */
[----:B------:R-:W-:Y:S01]  /*0740*/  VOTEU.ALL UP2, P1 ;  /* 0x00000000003f7886 */ /* 0x000fe20000840000 */
[----:B------:R-:W-:Y:S01]  /*0750*/  VOTEU.ALL UP3, P1 ;  /* 0x00000000003f7886 */ /* 0x000fe20000860000 */
[----:B------:R-:W-:Y:S01]  /*0760*/  VOTEU.ALL UP4, P1 ;  /* 0x00000000003f7886 */ /* 0x000fe20000880000 */
[----:B------:R-:W-:Y:S01]  /*0770*/  VOTEU.ALL UP5, P1 ;  /* 0x00000000003f7886 */ /* 0x000fe200008a0000 */
[----:B------:R-:W-:Y:S01]  /*0780*/  ISETP.NE.AND P1, PT, R14, 0x3, PT ;  /* 0x000000030e00780c */ /* 0x000fe20003f25270 */
[----:B---3--:R-:W-:Y:S01]  /*0790*/  IMAD.MOV R21, RZ, RZ, -R10 ;  /* 0x000000ffff157224 */ /* 0x008fe200078e0a0a */
[----:B------:R-:W-:-:S02]  /*07a0*/  R2UR UR43, R15 ;  /* 0x000000000f2b72ca */ /* 0x000fc400000e0000 */
[----:B------:R-:W-:Y:S01]  /*07b0*/  ISETP.EQ.OR P1, PT, R14, RZ, !P1 ;  /* 0x000000ff0e00720c */ /* 0x000fe20004f22670 */
[----:B--2---:R-:W-:Y:S01]  /*07c0*/  @!UP0 ULEA UR8, UR7, UR6, 0x18 ;  /* 0x0000000607088291 */ /* 0x004fe2000f8ec03f */
[----:B0-----:R-:W-:Y:S01]  /*07d0*/  IMAD R21, R12, R21, UR12 ;  /* 0x0000000c0c157e24 */ /* 0x001fe2000f8e0215 */
[----:B------:R-:W-:-:S04]  /*07e0*/  @!UP1 UIADD3 UR6, -UR11, 0x100000, URZ ;  /* 0x001000000b069890 */ /* 0x000fc8000fffe13f */
[----:B------:R-:W-:Y:S02]  /*07f0*/  @!UP1 USHF.L.U32 UR7, UR6, 0xb, URZ ;  /* 0x0000000b06079899 */ /* 0x000fe4000800063f */
[----:B------:R-:W-:Y:S01]  /*0800*/  @!UP1 USHF.L.U32 UR6, UR6, 0x1, URZ ;  /* 0x0000000106069899 */ /* 0x000fe2000800063f */
[C---:B------:R-:W-:Y:S01]  /*0810*/  ISETP.EQ.AND P1, PT, R8.reuse, RZ, P1 ;  /* 0x000000ff0800720c */ /* 0x040fe20000f22270 */
[----:B-1----:R-:W-:Y:S01]  /*0820*/  IMAD.MOV R24, RZ, RZ, -R9 ;  /* 0x000000ffff187224 */ /* 0x002fe200078e0a09 */
[----:B------:R-:W-:Y:S01]  /*0830*/  VOTEU.ALL UP0, P0 ;  /* 0x00000000003f7886 */ /* 0x000fe20000000000 */
[----:B------:R-:W-:Y:S01]  /*0840*/  ISETP.NE.AND P2, PT, R8, RZ, PT ;  /* 0x000000ff0800720c */ /* 0x000fe20003f45270 */
[----:B-----5:R-:W-:Y:S01]  /*0850*/  @!UP1 ULEA UR9, UR10, UR9, 0x18 ;  /* 0x000000090a099291 */ /* 0x020fe2000f8ec03f */
[----:B----4-:R-:W-:Y:S01]  /*0860*/  IMAD R3, R25, R24, R6 ;  /* 0x0000001819037224 */ /* 0x010fe200078e0206 */
[----:B------:R-:W-:Y:S01]  /*0870*/  VOTEU.ALL UP1, P0 ;  /* 0x00000000003f7886 */ /* 0x000fe20000020000 */
[----:B------:R-:W-:Y:S01]  /*0880*/  LOP3.LUT P0, RZ, R5, 0x7, RZ, 0xc0, !PT ;  /* 0x0000000705ff7812 */ /* 0x000fe2000780c0ff */
[----:B------:R-:W0:Y:S02]  /*0890*/  FENCE.VIEW.ASYNC.S ;  /* 0x00000000000073c6 */ /* 0x000e240000000000 */
[----:B0-----:R0:W1:Y:S01]  /*08a0*/  @!UP0 SYNCS.EXCH.64 URZ, [UR8+0xc0], UR4 ;  /* 0x0000c004083f85b2 */ /* 0x0010620008000100 */
[----:B------:R-:W-:-:S02]  /*08b0*/  SEL R23, RZ, 0x1, !P1 ;  /* 0x00000001ff177807 */ /* 0x000fc40004800000 */
[----:B------:R-:W-:Y:S02]  /*08c0*/  ISETP.NE.AND P4, PT, R3, R88, PT ;  /* 0x000000580300720c */ /* 0x000fe40003f85270 */
[----:B------:R-:W-:Y:S02]  /*08d0*/  ISETP.LT.U32.AND P0, PT, R88, 0x8, !P0 ;  /* 0x000000085800780c */ /* 0x000fe40004701070 */
[----:B------:R-:W-:Y:S02]  /*08e0*/  ISETP.EQ.OR P4, PT, R21, RZ, !P4 ;  /* 0x000000ff1500720c */ /* 0x000fe40006782670 */
[----:B------:R-:W-:Y:S02]  /*08f0*/  SEL R23, R23, 0x2, P5 ;  /* 0x0000000217177807 */ /* 0x000fe40002800000 */
[----:B------:R-:W-:-:S04]  /*0900*/  PLOP3.LUT P0, PT, P0, P4, PT, 0x80, 0x0 ;  /* 0x000000000000781c */ /* 0x000fc80000709070 */
[----:B------:R-:W-:Y:S01]  /*0910*/  P2R R103, PR, RZ, 0x1 ;  /* 0x00000001ff677803 */ /* 0x000fe20000000000 */
[----:B------:R0:W2:Y:S01]  /*0920*/  @!UP1 SYNCS.EXCH.64 URZ, [UR8+0xc8], UR4 ;  /* 0x0000c804083f95b2 */ /* 0x0000a20008000100 */
[----:B------:R-:W-:Y:S01]  /*0930*/  NOP ;  /* 0x0000000000007918 */ /* 0x000fe20000000000 */
[----:B------:R0:W3:Y:S01]  /*0940*/  @!UP2 SYNCS.EXCH.64 URZ, [UR9+0xa0], UR6 ;  /* 0x0000a006093fa5b2 */ /* 0x0000e20008000100 */
[----:B------:R0:W4:Y:S01]  /*0950*/  @!UP3 SYNCS.EXCH.64 URZ, [UR9+0xa8], UR6 ;  /* 0x0000a806093fb5b2 */ /* 0x0001220008000100 */
[----:B------:R0:W0:Y:S01]  /*0960*/  @!UP4 SYNCS.EXCH.64 URZ, [UR9+0xb0], UR6 ;  /* 0x0000b006093fc5b2 */ /* 0x0000220008000100 */
[----:B------:R0:W0:Y:S01]  /*0970*/  @!UP5 SYNCS.EXCH.64 URZ, [UR9+0xb8], UR6 ;  /* 0x0000b806093fd5b2 */ /* 0x0000220008000100 */
[----:B------:R-:W-:Y:S01]  /*0980*/  NOP ;  /* 0x0000000000007918 */ /* 0x000fe20000000000 */
[----:B------:R-:W-:Y:S05]  /*0990*/  @!P3 BRA `(.L_x_4) ;  /* 0x000000000008b947 */ /* 0x000fea0003800000 */
[----:B01234-:R-:W-:Y:S01]  /*09a0*/  UCGABAR_ARV ;  /* 0x00000000000079c7 */ /* 0x01ffe20008000000 */
[----:B------:R-:W-:Y:S05]  /*09b0*/  BRA `(.L_x_5) ;  /* 0x0000000000047947 */ /* 0x000fea0003800000 */
.L_x_4:
[----:B01234-:R-:W-:Y:S01]  /*09c0*/  NOP ;  /* 0x0000000000007918 */ /* 0x01ffe20000000000 */
.L_x_5:
[----:B------:R-:W-:Y:S01]  /*09d0*/  ULDC.64 UR4, c[0x0][0x598] ;  /* 0x0001660000047ab9 */ /* 0x000fe20000000a00 */
[----:B------:R-:W-:Y:S01]  /*09e0*/  ULDC.64 UR36, c[0x0][0x208] ;  /* 0x0000820000247ab9 */ /* 0x000fe20000000a00 */
[----:B------:R-:W-:-:S04]  /*09f0*/  ISETP.NE.U32.AND P0, PT, RZ, UR4, PT ;  /* 0x00000004ff007c0c */ /* 0x000fc8000bf05070 */
[----:B------:R-:W-:-:S13]  /*0a00*/  ISETP.NE.AND.EX P0, PT, RZ, UR5, PT, P0 ;  /* 0x00000005ff007c0c */ /* 0x000fda000bf05300 */
[----:B------:R-:W-:Y:S05]  /*0a10*/  @!P0 BRA `(.L_x_6) ;  /* 0x00000000001c8947 */ /* 0x000fea0003800000 */
[----:B------:R-:W0:Y:S02]  /*0a20*/  LDC.64 R2, c[0x0][0x598] ;  /* 0x00016600ff027b82 */ /* 0x000e240000000a00 */
[----:B0-----:R-:W2:Y:S02]  /*0a30*/  LDG.E.64 R2, desc[UR36][R2.64] ;  /* 0x0000002402027981 */ /* 0x001ea4000c1e1b00 */
[----:B--2---:R-:W-:-:S04]  /*0a40*/  ISETP.NE.U32.AND P0, PT, R2, RZ, PT ;  /* 0x000000ff0200720c */ /* 0x004fc80003f05070 */
[----:B------:R-:W-:-:S13]  /*0a50*/  ISETP.NE.AND.EX P0, PT, R3, RZ, PT, P0 ;  /* 0x000000ff0300720c */ /* 0x000fda0003f05300 */
[----:B------:R-:W-:Y:S05]  /*0a60*/  @!P0 BRA `(.L_x_6) ;  /* 0x0000000000088947 */ /* 0x000fea0003800000 */
[----:B------:R0:W5:Y:S01]  /*0a70*/  LD.E R89, desc[UR36][R2.64] ;  /* 0x0000002402597980 */ /* 0x000162000c101900 */
[----:B------:R-:W-:Y:S05]  /*0a80*/  BRA `(.L_x_7) ;  /* 0x0000000000247947 */ /* 0x000fea0003800000 */
.L_x_6:
[----:B------:R-:W-:Y:S02]  /*0a90*/  ULDC.64 UR4, c[0x0][0x588] ;  /* 0x0001620000047ab9 */ /* 0x000fe40000000a00 */
[----:B------:R-:W-:-:S04]  /*0aa0*/  ISETP.NE.U32.AND P0, PT, RZ, UR4, PT ;  /* 0x00000004ff007c0c */ /* 0x000fc8000bf05070 */
[----:B------:R-:W-:-:S13]  /*0ab0*/  ISETP.NE.AND.EX P0, PT, RZ, UR5, PT, P0 ;  /* 0x00000005ff007c0c */ /* 0x000fda000bf05300 */
[----:B------:R-:W-:Y:S05]  /*0ac0*/  @!P0 BRA `(.L_x_8) ;  /* 0x00000000000c8947 */ /* 0x000fea0003800000 */
[----:B------:R-:W0:Y:S02]  /*0ad0*/  LDC.64 R2, c[0x0][0x588] ;  /* 0x00016200ff027b82 */ /* 0x000e240000000a00 */
[----:B0-----:R1:W5:Y:S01]  /*0ae0*/  LDG.E R89, desc[UR36][R2.64] ;  /* 0x0000002402597981 */ /* 0x001362000c1e1900 */
[----:B------:R-:W-:Y:S05]  /*0af0*/  BRA `(.L_x_7) ;  /* 0x0000000000087947 */ /* 0x000fea0003800000 */
.L_x_8:
[----:B------:R-:W-:Y:S02]  /*0b00*/  ULDC UR4, c[0x0][0x580] ;  /* 0x0001600000047ab9 */ /* 0x000fe40000000800 */
[----:B------:R-:W-:-:S07]  /*0b10*/  IMAD.U32 R89, RZ, RZ, UR4 ;  /* 0x00000004ff597e24 */ /* 0x000fce000f8e00ff */
.L_x_7:
[----:B------:R-:W-:Y:S02]  /*0b20*/  ULDC.64 UR4, c[0x0][0x5a0] ;  /* 0x0001680000047ab9 */ /* 0x000fe40000000a00 */
[----:B------:R-:W-:-:S04]  /*0b30*/  ISETP.NE.U32.AND P0, PT, RZ, UR4, PT ;  /* 0x00000004ff007c0c */ /* 0x000fc8000bf05070 */
[----:B------:R-:W-:-:S13]  /*0b40*/  ISETP.NE.AND.EX P0, PT, RZ, UR5, PT, P0 ;  /* 0x00000005ff007c0c */ /* 0x000fda000bf05300 */
[----:B------:R-:W-:Y:S05]  /*0b50*/  @!P0 BRA `(.L_x_9) ;  /* 0x00000000001c8947 */ /* 0x000fea0003800000 */
[----:B01----:R-:W0:Y:S02]  /*0b60*/  LDC.64 R2, c[0x0][0x5a0] ;  /* 0x00016800ff027b82 */ /* 0x003e240000000a00 */
[----:B0-----:R-:W2:Y:S02]  /*0b70*/  LDG.E.64 R2, desc[UR36][R2.64] ;  /* 0x0000002402027981 */ /* 0x001ea4000c1e1b00 */
[----:B--2---:R-:W-:-:S04]  /*0b80*/  ISETP.NE.U32.AND P0, PT, R2, RZ, PT ;  /* 0x000000ff0200720c */ /* 0x004fc80003f05070 */
[----:B------:R-:W-:-:S13]  /*0b90*/  ISETP.NE.AND.EX P0, PT, R3, RZ, PT, P0 ;  /* 0x000000ff0300720c */ /* 0x000fda0003f05300 */
[----:B------:R-:W-:Y:S05]  /*0ba0*/  @!P0 BRA `(.L_x_9) ;  /* 0x0000000000088947 */ /* 0x000fea0003800000 */
[----:B------:R0:W5:Y:S01]  /*0bb0*/  LD.E R90, desc[UR36][R2.64] ;  /* 0x00000024025a7980 */ /* 0x000162000c101900 */
[----:B------:R-:W-:Y:S05]  /*0bc0*/  BRA `(.L_x_10) ;  /* 0x0000000000247947 */ /* 0x000fea0003800000 */
.L_x_9:
[----:B------:R-:W-:Y:S02]  /*0bd0*/  ULDC.64 UR4, c[0x0][0x590] ;  /* 0x0001640000047ab9 */ /* 0x000fe40000000a00 */
[----:B------:R-:W-:-:S04]  /*0be0*/  ISETP.NE.U32.AND P0, PT, RZ, UR4, PT ;  /* 0x00000004ff007c0c */ /* 0x000fc8000bf05070 */
[----:B------:R-:W-:-:S13]  /*0bf0*/  ISETP.NE.AND.EX P0, PT, RZ, UR5, PT, P0 ;  /* 0x00000005ff007c0c */ /* 0x000fda000bf05300 */
[----:B------:R-:W-:Y:S05]  /*0c00*/  @!P0 BRA `(.L_x_11) ;  /* 0x00000000000c8947 */ /* 0x000fea0003800000 */
[----:B------:R-:W2:Y:S02]  /*0c10*/  LDC.64 R90, c[0x0][0x590] ;  /* 0x00016400ff5a7b82 */ /* 0x000ea40000000a00 */
[----:B--2---:R2:W5:Y:S01]  /*0c20*/  LDG.E R90, desc[UR36][R90.64] ;  /* 0x000000245a5a7981 */ /* 0x004562000c1e1900 */
[----:B------:R-:W-:Y:S05]  /*0c30*/  BRA `(.L_x_10) ;  /* 0x0000000000087947 */ /* 0x000fea0003800000 */
.L_x_11:
[----:B------:R-:W-:Y:S02]  /*0c40*/  ULDC UR4, c[0x0][0x584] ;  /* 0x0001610000047ab9 */ /* 0x000fe40000000800 */
[----:B------:R-:W-:-:S07]  /*0c50*/  IMAD.U32 R90, RZ, RZ, UR4 ;  /* 0x00000004ff5a7e24 */ /* 0x000fce000f8e00ff */
.L_x_10:
[----:B01----:R-:W0:Y:S01]  /*0c60*/  LDC R2, c[0x0][0x65c] ;  /* 0x00019700ff027b82 */ /* 0x003e220000000800 */
[----:B------:R-:W-:Y:S01]  /*0c70*/  ULDC UR6, c[0x0][0x28c] ;  /* 0x0000a30000067ab9 */ /* 0x000fe20000000800 */
[----:B------:R-:W-:Y:S01]  /*0c80*/  ISETP.NE.AND P0, PT, R8, 0x2, PT ;  /* 0x000000020800780c */ /* 0x000fe20003f05270 */
[----:B------:R-:W-:Y:S01]  /*0c90*/  UIADD3 UR6, UR6, 0x3f, URZ ;  /* 0x0000003f06067890 */ /* 0x000fe2000fffe03f */
[----:B------:R-:W-:Y:S01]  /*0ca0*/  IMAD.U32 R8, RZ, RZ, UR12 ;  /* 0x0000000cff087e24 */ /* 0x000fe2000f8e00ff */
[----:B------:R-:W-:Y:S01]  /*0cb0*/  UMOV UR38, URZ ;  /* 0x0000003f00267c82 */ /* 0x000fe20008000000 */
[----:B------:R-:W-:Y:S01]  /*0cc0*/  UMOV UR39, URZ ;  /* 0x0000003f00277c82 */ /* 0x000fe20008000000 */
[----:B------:R-:W-:Y:S01]  /*0cd0*/  USHF.R.S32.HI UR7, URZ, 0x1f, UR6 ;  /* 0x0000001f3f077899 */ /* 0x000fe20008011406 */
[----:B------:R-:W-:-:S03]  /*0ce0*/  ULDC.64 UR8, c[0x0][0x650] ;  /* 0x0001940000087ab9 */ /* 0x000fc60000000a00 */
[----:B------:R-:W-:-:S04]  /*0cf0*/  ULEA.HI UR7, UR7, UR6, URZ, 0x6 ;  /* 0x0000000607077291 */ /* 0x000fc8000f8f303f */
[----:B------:R-:W-:Y:S01]  /*0d00*/  USHF.R.S32.HI UR40, URZ, 0x6, UR7 ;  /* 0x000000063f287899 */ /* 0x000fe20008011407 */
[----:B0-----:R-:W-:-:S13]  /*0d10*/  ISETP.NE.AND P1, PT, R2, 0x1, PT ;  /* 0x000000010200780c */ /* 0x001fda0003f25270 */
[----:B------:R-:W0:Y:S01]  /*0d20*/  @P1 LDC R17, c[0x0][0x10] ;  /* 0x00000400ff111b82 */ /* 0x000e220000000800 */
[----:B------:R-:W-:Y:S02]  /*0d30*/  @P1 IMAD.MOV.U32 R7, RZ, RZ, RZ ;  /* 0x000000ffff071224 */ /* 0x000fe400078e00ff */
[----:B------:R-:W-:-:S05]  /*0d40*/  @P1 IMAD.MOV.U32 R9, RZ, RZ, RZ ;  /* 0x000000ffff091224 */ /* 0x000fca00078e00ff */
[----:B------:R-:W1:Y:S01]  /*0d50*/  @!P1 LDC R3, c[0x0][0xc] ;  /* 0x00000300ff039b82 */ /* 0x000e620000000800 */
[----:B------:R-:W-:Y:S01]  /*0d60*/  ULDC UR4, c[0x0][0xc] ;  /* 0x0000030000047ab9 */ /* 0x000fe20000000800 */
[----:B------:R-:W-:Y:S02]  /*0d70*/  ULDC UR5, c[0x0][0x10] ;  /* 0x0000040000057ab9 */ /* 0x000fe40000000800 */
[----:B------:R-:W-:-:S04]  /*0d80*/  UIMAD.WIDE.U32 UR4, UR4, UR5, URZ ;  /* 0x00000005040472a5 */ /* 0x000fc8000f8e003f */
[----:B------:R-:W3:Y:S01]  /*0d90*/  LDC R0, c[0x0][0x14] ;  /* 0x00000500ff007b82 */ /* 0x000ee20000000800 */
[----:B0-----:R-:W-:-:S04]  /*0da0*/  @P1 IMAD.WIDE.U32 R16, R17, UR12, R6 ;  /* 0x0000000c11101c25 */ /* 0x001fc8000f8e0006 */
[----:B------:R-:W-:Y:S02]  /*0db0*/  @P1 IMAD.IADD R17, R17, 0x1, R9 ;  /* 0x0000000111111824 */ /* 0x000fe400078e0209 */
[----:B------:R-:W-:Y:S02]  /*0dc0*/  IMAD.MOV.U32 R9, RZ, RZ, RZ ;  /* 0x000000ffff097224 */ /* 0x000fe400078e00ff */
[----:B-1----:R-:W-:-:S04]  /*0dd0*/  @!P1 IMAD.WIDE.U32 R8, R6, R3, R8 ;  /* 0x0000000306089225 */ /* 0x002fc800078e0008 */
[----:B------:R-:W-:Y:S02]  /*0de0*/  @!P1 IMAD.MOV.U32 R16, RZ, RZ, R8 ;  /* 0x000000ffff109224 */ /* 0x000fe400078e0008 */
[----:B---3--:R-:W-:-:S04]  /*0df0*/  IMAD.WIDE.U32 R10, R0, UR4, RZ ;  /* 0x00000004000a7c25 */ /* 0x008fc8000f8e00ff */
[----:B------:R-:W-:Y:S01]  /*0e00*/  IMAD R3, R0, UR5, RZ ;  /* 0x0000000500037c24 */ /* 0x000fe2000f8e02ff */
[----:B------:R0:W-:Y:S01]  /*0e10*/  STL.64 [R1], R10 ;  /* 0x0000000a01007387 */ /* 0x0001e20000100a00 */
[----:B------:R-:W-:Y:S02]  /*0e20*/  @!P1 IMAD.MOV.U32 R17, RZ, RZ, R9 ;  /* 0x000000ffff119224 */ /* 0x000fe400078e0009 */
[----:B------:R-:W-:Y:S01]  /*0e30*/  IMAD.IADD R0, R11, 0x1, R3 ;  /* 0x000000010b007824 */ /* 0x000fe200078e0203 */
[----:B------:R-:W-:Y:S06]  /*0e40*/  @P0 BRA `(.L_x_12) ;  /* 0x0000000000200947 */ /* 0x000fec0003800000 */
[----:B------:R-:W-:Y:S01]  /*0e50*/  UISETP.GE.U32.AND UP0, UPT, UR40, 0x9, UPT ;  /* 0x000000092800788c */ /* 0x000fe2000bf06070 */
[----:B------:R-:W-:Y:S01]  /*0e60*/  IADD3 R16, P0, R16, R10, RZ ;  /* 0x0000000a10107210 */ /* 0x000fe20007f1e0ff */
[----:B------:R-:W-:Y:S01]  /*0e70*/  UIMAD.WIDE.U32 UR4, UR40, 0x38e38e39, URZ ;  /* 0x38e38e39280478a5 */ /* 0x000fe2000f8e003f */
[----:B------:R-:W-:-:S03]  /*0e80*/  UMOV UR39, URZ ;  /* 0x0000003f00277c82 */ /* 0x000fc60008000000 */
[----:B------:R-:W-:Y:S01]  /*0e90*/  USHF.R.U32.HI UR4, URZ, 0x1, UR5 ;  /* 0x000000013f047899 */ /* 0x000fe20008011605 */
[----:B------:R-:W-:-:S03]  /*0ea0*/  IMAD.X R17, R0, 0x1, R17, P0 ;  /* 0x0000000100117824 */ /* 0x000fc600000e0611 */
[----:B------:R-:W-:Y:S02]  /*0eb0*/  UIMAD UR38, UR4, -0x9, UR40 ;  /* 0xfffffff7042678a4 */ /* 0x000fe4000f8e0228 */
[----:B------:R-:W-:-:S12]  /*0ec0*/  @UP0 ULOP3.LUT UR39, UR4, 0x1, URZ, 0xc0, !UPT ;  /* 0x0000000104270892 */ /* 0x000fd8000f8ec03f */
.L_x_12:
[----:B------:R-:W-:Y:S01]  /*0ed0*/  ISETP.GE.U32.AND P0, PT, R16, UR8, PT ;  /* 0x0000000810007c0c */ /* 0x000fe2000bf06070 */
[----:B------:R-:W-:Y:S01]  /*0ee0*/  IMAD.MOV.U32 R22, RZ, RZ, -0x1 ;  /* 0xffffffffff167424 */ /* 0x000fe200078e00ff */
[----:B------:R-:W-:Y:S01]  /*0ef0*/  PRMT R3, RZ, 0x7610, R3 ;  /* 0x00007610ff037816 */ /* 0x000fe20000000003 */
[----:B------:R-:W-:Y:S01]  /*0f00*/  IMAD.MOV.U32 R18, RZ, RZ, -0x1 ;  /* 0xffffffffff127424 */ /* 0x000fe200078e00ff */
[----:B------:R-:W-:Y:S01]  /*0f10*/  ISETP.GE.U32.AND.EX P0, PT, R17, UR9, PT, P0 ;  /* 0x0000000911007c0c */ /* 0x000fe2000bf06100 */
[----:B------:R-:W-:-:S12]  /*0f20*/  IMAD.MOV.U32 R19, RZ, RZ, -0x1 ;  /* 0xffffffffff137424 */ /* 0x000fd800078e00ff */
[----:B------:R-:W-:Y:S05]  /*0f30*/  @P0 BRA `(.L_x_13) ;  /* 0x0000000400280947 */ /* 0x000fea0003800000 */
[----:B------:R-:W1:Y:S01]  /*0f40*/  LDC.64 R18, c[0x0][0x628] ;  /* 0x00018a00ff127b82 */ /* 0x000e620000000a00 */
[----:B------:R-:W-:Y:S02]  /*0f50*/  IMAD.MOV.U32 R8, RZ, RZ, R16 ;  /* 0x000000ffff087224 */ /* 0x000fe400078e0010 */
[----:B------:R-:W-:-:S05]  /*0f60*/  IMAD.MOV.U32 R9, RZ, RZ, R17 ;  /* 0x000000ffff097224 */ /* 0x000fca00078e0011 */
[----:B------:R-:W3:Y:S08]  /*0f70*/  LDC R22, c[0x0][0x630] ;  /* 0x00018c00ff167b82 */ /* 0x000ef00000000800 */
[----:B------:R-:W4:Y:S01]  /*0f80*/  LDC.64 R26, c[0x0][0x620] ;  /* 0x00018800ff1a7b82 */ /* 0x000f220000000a00 */
[----:B-1----:R-:W-:-:S04]  /*0f90*/  ISETP.NE.U32.AND P0, PT, R18, RZ, PT ;  /* 0x000000ff1200720c */ /* 0x002fc80003f05070 */
[----:B------:R-:W-:-:S13]  /*0fa0*/  ISETP.NE.AND.EX P0, PT, R19, RZ, PT, P0 ;  /* 0x000000ff1300720c */ /* 0x000fda0003f05300 */
[----:B---34-:R-:W-:Y:S05]  /*0fb0*/  @!P0 BRA `(.L_x_14) ;  /* 0x0000000000288947 */ /* 0x018fea0003800000 */
[----:B------:R-:W1:Y:S02]  /*0fc0*/  LDC R3, c[0x0][0x634] ;  /* 0x00018d00ff037b82 */ /* 0x000e640000000800 */
[----:B-1----:R-:W-:-:S05]  /*0fd0*/  IADD3 R3, P0, R16, R3, RZ ;  /* 0x0000000310037210 */ /* 0x002fca0007f1e0ff */
[----:B------:R-:W-:-:S04]  /*0fe0*/  IMAD.X R15, RZ, RZ, R17, P0 ;  /* 0x000000ffff0f7224 */ /* 0x000fc800000e0611 */
[----:B------:R-:W-:-:S04]  /*0ff0*/  IMAD.WIDE.U32 R8, R15, R18, RZ ;  /* 0x000000120f087225 */ /* 0x000fc800078e00ff */
[----:B0-----:R-:W-:-:S04]  /*1000*/  IMAD.WIDE.U32 R10, P0, R3, R19, R8 ;  /* 0x00000013030a7225 */ /* 0x001fc80007800008 */
[----:B------:R-:W-:-:S04]  /*1010*/  IMAD.WIDE.U32 R8, R3, R18, RZ ;  /* 0x0000001203087225 */ /* 0x000fc800078e00ff */
[----:B------:R-:W-:Y:S01]  /*1020*/  IMAD.X R13, RZ, RZ, RZ, P0 ;  /* 0x000000ffff0d7224 */ /* 0x000fe200000e06ff */
[----:B------:R-:W-:Y:S01]  /*1030*/  IADD3 RZ, P0, R9, R10, RZ ;  /* 0x0000000a09ff7210 */ /* 0x000fe20007f1e0ff */
[----:B------:R-:W-:-:S04]  /*1040*/  IMAD.MOV.U32 R12, RZ, RZ, R11 ;  /* 0x000000ffff0c7224 */ /* 0x000fc800078e000b */
[----:B------:R-:W-:-:S08]  /*1050*/  IMAD.WIDE.U32.X R8, R15, R19, R12, P0 ;  /* 0x000000130f087225 */ /* 0x000fd000000e040c */
.L_x_14:
[----:B------:R-:W1:Y:S01]  /*1060*/  LDC.64 R30, c[0x0][0x640] ;  /* 0x00019000ff1e7b82 */ /* 0x000e620000000a00 */
[-CC-:B------:R-:W-:Y:S02]  /*1070*/  SHF.R.U64 R32, R8, R22.reuse, R9.reuse ;  /* 0x0000001608207219 */ /* 0x180fe40000001209 */
[----:B------:R-:W-:Y:S02]  /*1080*/  SHF.R.U32.HI R3, RZ, R22, R9 ;  /* 0x00000016ff037219 */ /* 0x000fe40000011609 */
[----:B0-----:R-:W-:-:S03]  /*1090*/  IADD3 R11, P0, RZ, -R32, RZ ;  /* 0x80000020ff0b7210 */ /* 0x001fc60007f1e0ff */
[----:B------:R-:W0:Y:S02]  /*10a0*/  LDC R12, c[0x0][0x618] ;  /* 0x00018600ff0c7b82 */ /* 0x000e240000000800 */
[----:B------:R-:W-:Y:S02]  /*10b0*/  IMAD.X R3, RZ, RZ, ~R3, P0 ;  /* 0x000000ffff037224 */ /* 0x000fe400000e0e03 */
[----:B------:R-:W-:-:S04]  /*10c0*/  IMAD.WIDE.U32 R8, R11, R26, R16 ;  /* 0x0000001a0b087225 */ /* 0x000fc800078e0010 */
[----:B------:R-:W3:Y:S01]  /*10d0*/  LDC R22, c[0x0][0x608] ;  /* 0x00018200ff167b82 */ /* 0x000ee20000000800 */
[----:B------:R-:W-:-:S04]  /*10e0*/  IMAD R10, R3, R26, RZ ;  /* 0x0000001a030a7224 */ /* 0x000fc800078e02ff */
[----:B------:R-:W-:Y:S02]  /*10f0*/  IMAD R3, R11, R27, R10 ;  /* 0x0000001b0b037224 */ /* 0x000fe400078e020a */
[----:B------:R-:W-:Y:S01]  /*1100*/  IMAD.MOV.U32 R10, RZ, RZ, -0x1 ;  /* 0xffffffffff0a7424 */ /* 0x000fe200078e00ff */
[----:B------:R-:W4:Y:S01]  /*1110*/  LDC R29, c[0x0][0x658] ;  /* 0x00019600ff1d7b82 */ /* 0x000f220000000800 */
[----:B------:R-:W-:Y:S01]  /*1120*/  IMAD.IADD R3, R9, 0x1, R3 ;  /* 0x0000000109037824 */ /* 0x000fe200078e0203 */
[----:B-1----:R-:W-:-:S04]  /*1130*/  ISETP.NE.U32.AND P0, PT, R30, RZ, PT ;  /* 0x000000ff1e00720c */ /* 0x002fc80003f05070 */
[----:B------:R-:W-:Y:S02]  /*1140*/  ISETP.NE.AND.EX P0, PT, R31, RZ, PT, P0 ;  /* 0x000000ff1f00720c */ /* 0x000fe40003f05300 */
[----:B------:R-:W1:Y:S01]  /*1150*/  LDC R26, c[0x0][0x600] ;  /* 0x00018000ff1a7b82 */ /* 0x000e620000000800 */
[-CC-:B0-----:R-:W-:Y:S02]  /*1160*/  SHF.R.U64 R18, R8, R12.reuse, R3.reuse ;  /* 0x0000000c08127219 */ /* 0x181fe40000001203 */
[----:B------:R-:W-:-:S05]  /*1170*/  SHF.R.U32.HI R3, RZ, R12, R3 ;  /* 0x0000000cff037219 */ /* 0x000fca0000011603 */
[----:B------:R-:W0:Y:S01]  /*1180*/  LDC R27, c[0x0][0x648] ;  /* 0x00019200ff1b7b82 */ /* 0x000e220000000800 */
[-CC-:B---3--:R-:W-:Y:S02]  /*1190*/  SHF.R.U64 R34, R18, R22.reuse, R3.reuse ;  /* 0x0000001612227219 */ /* 0x188fe40000001203 */
[----:B------:R-:W-:Y:S01]  /*11a0*/  SHF.R.U32.HI R8, RZ, R22, R3 ;  /* 0x00000016ff087219 */ /* 0x000fe20000011603 */
[----:B------:R-:W-:-:S04]  /*11b0*/  IMAD.MOV.U32 R22, RZ, RZ, 0x1 ;  /* 0x00000001ff167424 */ /* 0x000fc800078e00ff */
[----:B------:R-:W3:Y:S01]  /*11c0*/  LDC R33, c[0x0][0x638] ;  /* 0x00018e00ff217b82 */ /* 0x000ee20000000800 */
[-CC-:B----4-:R-:W-:Y:S02]  /*11d0*/  SHF.R.U64 R36, R34, R29.reuse, R8.reuse ;  /* 0x0000001d22247219 */ /* 0x190fe40000001208 */
[-C--:B------:R-:W-:Y:S02]  /*11e0*/  SHF.L.U32 R3, R10, R29.reuse, RZ ;  /* 0x0000001d0a037219 */ /* 0x080fe400000006ff */
[----:B------:R-:W-:Y:S01]  /*11f0*/  SHF.R.U32.HI R9, RZ, R29, R8 ;  /* 0x0000001dff097219 */ /* 0x000fe20000011608 */
[----:B------:R-:W-:Y:S01]  /*1200*/  IMAD.MOV.U32 R8, RZ, RZ, R36 ;  /* 0x000000ffff087224 */ /* 0x000fe200078e0024 */
[----:B------:R-:W-:Y:S01]  /*1210*/  LOP3.LUT R15, RZ, R3, RZ, 0x33, !PT ;  /* 0x00000003ff0f7212 */ /* 0x000fe200078e33ff */
[----:B------:R-:W4:Y:S01]  /*1220*/  LDC R28, c[0x0][0x610] ;  /* 0x00018400ff1c7b82 */ /* 0x000f220000000800 */
[----:B------:R-:W-:Y:S05]  /*1230*/  @!P0 BRA `(.L_x_15) ;  /* 0x0000000000288947 */ /* 0x000fea0003800000 */
[----:B------:R-:W2:Y:S02]  /*1240*/  LDC R3, c[0x0][0x64c] ;  /* 0x00019300ff037b82 */ /* 0x000ea40000000800 */
[----:B--2---:R-:W-:-:S05]  /*1250*/  IADD3 R3, P0, R36, R3, RZ ;  /* 0x0000000324037210 */ /* 0x004fca0007f1e0ff */
[----:B------:R-:W-:-:S04]  /*1260*/  IMAD.X R19, RZ, RZ, R9, P0 ;  /* 0x000000ffff137224 */ /* 0x000fc800000e0609 */
[----:B------:R-:W-:-:S04]  /*1270*/  IMAD.WIDE.U32 R8, R19, R30, RZ ;  /* 0x0000001e13087225 */ /* 0x000fc800078e00ff */
[----:B------:R-:W-:-:S04]  /*1280*/  IMAD.WIDE.U32 R10, P0, R3, R31, R8 ;  /* 0x0000001f030a7225 */ /* 0x000fc80007800008 */
[----:B------:R-:W-:-:S04]  /*1290*/  IMAD.WIDE.U32 R8, R3, R30, RZ ;  /* 0x0000001e03087225 */ /* 0x000fc800078e00ff */
[----:B------:R-:W-:Y:S01]  /*12a0*/  IMAD.X R13, RZ, RZ, RZ, P0 ;  /* 0x000000ffff0d7224 */ /* 0x000fe200000e06ff */
[----:B------:R-:W-:Y:S01]  /*12b0*/  IADD3 RZ, P0, R9, R10, RZ ;  /* 0x0000000a09ff7210 */ /* 0x000fe20007f1e0ff */
[----:B------:R-:W-:-:S04]  /*12c0*/  IMAD.MOV.U32 R12, RZ, RZ, R11 ;  /* 0x000000ffff0c7224 */ /* 0x000fc800078e000b */
[----:B------:R-:W-:-:S08]  /*12d0*/  IMAD.WIDE.U32.X R8, R19, R31, R12, P0 ;  /* 0x0000001f13087225 */ /* 0x000fd000000e040c */
.L_x_15:
[----:B0-----:R-:W-:Y:S01]  /*12e0*/  SHF.R.U64 R7, R8, R27, R9 ;  /* 0x0000001b08077219 */ /* 0x001fe20000001209 */
[----:B-1----:R-:W-:Y:S01]  /*12f0*/  VIADD R9, R26, 0xffffffff ;  /* 0xffffffff1a097836 */ /* 0x002fe20000000000 */
[----:B------:R-:W-:Y:S01]  /*1300*/  SHF.L.U32 R3, R22, R29, RZ ;  /* 0x0000001d16037219 */ /* 0x000fe200000006ff */
[----:B------:R-:W-:Y:S01]  /*1310*/  @P1 IMAD R21, R25, R24, R6 ;  /* 0x0000001819151224 */ /* 0x000fe200078e0206 */
[----:B------:R-:W-:Y:S01]  /*1320*/  LOP3.LUT R8, R34, R15, RZ, 0xc0, !PT ;  /* 0x0000000f22087212 */ /* 0x000fe200078ec0ff */
[----:B------:R-:W-:Y:S02]  /*1330*/  IMAD.MOV R10, RZ, RZ, -R7 ;  /* 0x000000ffff0a7224 */ /* 0x000fe400078e0a07 */
[----:B------:R-:W-:Y:S02]  /*1340*/  IMAD.MOV.U32 R6, RZ, RZ, 0x1 ;  /* 0x00000001ff067424 */ /* 0x000fe400078e00ff */
[----:B------:R-:W-:Y:S01]  /*1350*/  IMAD R8, R3, R7, R8 ;  /* 0x0000000703087224 */ /* 0x000fe200078e0208 */
[----:B------:R-:W-:Y:S01]  /*1360*/  LOP3.LUT R7, R18, R9, RZ, 0xc0, !PT ;  /* 0x0000000912077212 */ /* 0x000fe200078ec0ff */
[----:B---3--:R-:W-:-:S02]  /*1370*/  IMAD R3, R10, R33, R36 ;  /* 0x000000210a037224 */ /* 0x008fc400078e0224 */
[----:B----4-:R-:W-:Y:S02]  /*1380*/  IMAD R22, R8, R28, R21 ;  /* 0x0000001c08167224 */ /* 0x010fe400078e0215 */
[----:B------:R-:W-:Y:S01]  /*1390*/  IMAD R7, R3, R26, R7 ;  /* 0x0000001a03077224 */ /* 0x000fe200078e0207 */
[----:B------:R-:W-:Y:S01]  /*13a0*/  PRMT R3, R6, 0x7610, R3 ;  /* 0x0000761006037816 */ /* 0x000fe20000000003 */
[----:B------:R-:W-:-:S03]  /*13b0*/  IMAD.MOV.U32 R19, RZ, RZ, R32 ;  /* 0x000000ffff137224 */ /* 0x000fc600078e0020 */
[----:B------:R-:W-:Y:S02]  /*13c0*/  SEL R18, R7, R22, !P1 ;  /* 0x0000001607127207 */ /* 0x000fe40004800000 */
[----:B------:R-:W-:-:S07]  /*13d0*/  SEL R22, R22, R7, !P1 ;  /* 0x0000000716167207 */ /* 0x000fce0004800000 */
.L_x_13:
[----:B------:R-:W-:Y:S05]  /*13e0*/  @!P3 BRA `(.L_x_16) ;  /* 0x00000000000cb947 */ /* 0x000fea0003800000 */
[----:B------:R-:W-:Y:S01]  /*13f0*/  UCGABAR_WAIT ;  /* 0x0000000000007dc7 */ /* 0x000fe20008000000 */
[----:B------:R-:W-:Y:S01]  /*1400*/  CCTL.IVALL ;  /* 0x00000000ff00798f */ /* 0x000fe20002000000 */
[----:B------:R-:W-:Y:S05]  /*1410*/  BRA `(.L_x_17) ;  /* 0x0000000000047947 */ /* 0x000fea0003800000 */
.L_x_16:
[----:B------:R-:W-:Y:S06]  /*1420*/  BAR.SYNC.DEFER_BLOCKING 0x0 ;  /* 0x0000000000007b1d */ /* 0x000fec0000010000 */
.L_x_17:
[----:B------:R-:W-:Y:S05]  /*1430*/  @!P2 BRA `(.L_x_18) ;  /* 0x00000054007ca947 */ /* 0x000fea0003800000 */
[----:B------:R-:W-:-:S13]  /*1440*/  ISETP.GT.U32.AND P0, PT, R35, 0x1, PT ;  /* 0x000000012300780c */ /* 0x000fda0003f04070 */
[----:B------:R-:W-:Y:S05]  /*1450*/  @P0 EXIT ;  /* 0x000000000000094d */ /* 0x000fea0003800000 */
.L_x_19:
[----:B------:R-:W-:-:S08]  /*1460*/  NOP ;  /* 0x0000000000007918 */ /* 0x000fd00000000000 */
[----:B------:R-:W1:Y:S02]  /*1470*/  USETMAXREG.TRY_ALLOC.CTAPOOL UP0, 0xe8 ;  /* 0x000000e8000079c8 */ /* 0x000e640008000600 */
[----:B-1----:R-:W-:-:S13]  /*1480*/  PLOP3.LUT P0, PT, PT, PT, UP0, 0x80, 0x0 ;  /* 0x000000000000781c */ /* 0x002fda0003f0f008 */
[----:B------:R-:W-:Y:S05]  /*1490*/  @!P0 BRA `(.L_x_19) ;  /* 0xfffffffc00f08947 */ /* 0x000fea000383ffff */
[----:B------:R-:W-:-:S13]  /*14a0*/  LOP3.LUT P0, RZ, R3, 0xff, RZ, 0xc0, !PT ;  /* 0x000000ff03ff7812 */ /* 0x000fda000780c0ff */
[----:B------:R-:W-:Y:S05]  /*14b0*/  @!P0 EXIT ;  /* 0x000000000000894d */ /* 0x000fea0003800000 */
[----:B------:R-:W3:Y:S01]  /*14c0*/  LDL.64 R12, [R1] ;  /* 0x00000000010c7983 */ /* 0x000ee20000100a00 */
[----:B------:R-:W1:Y:S01]  /*14d0*/  S2UR UR4, SR_CgaCtaId ;  /* 0x00000000000479c3 */ /* 0x000e620000008800 */
[CC--:B------:R-:W-:Y:S01]  /*14e0*/  LEA.HI R3, R20.reuse, R5.reuse, RZ, 0x2 ;  /* 0x0000000514037211 */ /* 0x0c0fe200078f10ff */
[----:B------:R-:W-:Y:S01]  /*14f0*/  UISETP.LT.AND UP0, UPT, UR40, 0x1, UPT ;  /* 0x000000012800788c */ /* 0x000fe2000bf01270 */
[----:B------:R-:W-:Y:S01]  /*1500*/  LEA.HI R20, R20, R5, RZ, 0x5 ;  /* 0x0000000514147211 */ /* 0x000fe200078f28ff */
[----:B------:R-:W-:Y:S01]  /*1510*/  UIADD3 UR5, UR43, -0x1, URZ ;  /* 0xffffffff2b057890 */ /* 0x000fe2000fffe03f */
[--C-:B------:R-:W-:Y:S01]  /*1520*/  SHF.R.S32.HI R92, RZ, 0x2, R3.reuse ;  /* 0x00000002ff5c7819 */ /* 0x100fe20000011403 */
[----:B------:R-:W-:Y:S01]  /*1530*/  USEL UR42, UR40, 0x1, UP0 ;  /* 0x00000001282a7887 */ /* 0x000fe20008000000 */
[----:B------:R-:W-:Y:S01]  /*1540*/  SHF.R.S32.HI R7, RZ, 0x1f, R3 ;  /* 0x0000001fff077819 */ /* 0x000fe20000011403 */
[----:B------:R-:W4:Y:S01]  /*1550*/  LDC R97, c[0x0][0x658] ;  /* 0x00019600ff617b82 */ /* 0x000f220000000800 */
[----:B------:R-:W-:Y:S01]  /*1560*/  LOP3.LUT R4, R3, 0xfffffffc, RZ, 0xc0, !PT ;  /* 0xfffffffc03047812 */ /* 0x000fe200078ec0ff */
[----:B------:R-:W-:Y:S01]  /*1570*/  UMOV UR41, 0x400 ;  /* 0x0000040000297882 */ /* 0x000fe20000000000 */
[----:B------:R-:W-:Y:S01]  /*1580*/  LEA.HI R7, R7, R92, RZ, 0x3 ;  /* 0x0000005c07077211 */ /* 0x000fe200078f18ff */
[----:B------:R-:W-:Y:S01]  /*1590*/  UISETP.NE.AND UP0, UPT, UR5, URZ, UPT ;  /* 0x0000003f0500728c */ /* 0x000fe2000bf05270 */
[----:B------:R-:W-:Y:S01]  /*15a0*/  SHF.R.S32.HI R3, RZ, 0x5, R20 ;  /* 0x00000005ff037819 */ /* 0x000fe20000011414 */
[----:B------:R-:W-:Y:S01]  /*15b0*/  IMAD.IADD R4, R5, 0x1, -R4 ;  /* 0x0000000105047824 */ /* 0x000fe200078e0a04 */
[----:B------:R-:W-:Y:S01]  /*15c0*/  LOP3.LUT R7, R7, 0xfffffff8, RZ, 0xc0, !PT ;  /* 0xfffffff807077812 */ /* 0x000fe200078ec0ff */
[----:B------:R-:W2:Y:S01]  /*15d0*/  LDC.64 R8, c[0x0][0x5c8] ;  /* 0x00017200ff087b82 */ /* 0x000ea20000000a00 */
[----:B------:R-:W-:Y:S01]  /*15e0*/  IMAD.MOV.U32 R6, RZ, RZ, -0x1 ;  /* 0xffffffffff067424 */ /* 0x000fe200078e00ff */
[----:B------:R-:W-:Y:S01]  /*15f0*/  ULDC UR6, c[0x0][0x284] ;  /* 0x0000a10000067ab9 */ /* 0x000fe20000000800 */
[----:B0-----:R-:W-:Y:S01]  /*1600*/  IMAD.MOV.U32 R10, RZ, RZ, 0x1 ;  /* 0x00000001ff0a7424 */ /* 0x001fe200078e00ff */
[----:B------:R-:W-:Y:S01]  /*1610*/  LOP3.LUT R104, R23, 0x1, RZ, 0xfc, !PT ;  /* 0x0000000117687812 */ /* 0x000fe200078efcff */
[----:B------:R-:W-:Y:S01]  /*1620*/  IMAD.IADD R92, R92, 0x1, -R7 ;  /* 0x000000015c5c7824 */ /* 0x000fe200078e0a07 */
[----:B------:R-:W-:Y:S01]  /*1630*/  USHF.L.U32 UR45, UR40, 0x1, URZ ;  /* 0x00000001282d7899 */ /* 0x000fe2000800063f */
[----:B------:R-:W-:Y:S01]  /*1640*/  IMAD.SHL.U32 R94, R4, 0x2, RZ ;  /* 0x00000002045e7824 */ /* 0x000fe200078e00ff */
[----:B------:R-:W0:Y:S01]  /*1650*/  LDC R99, c[0x0][0x288] ;  /* 0x0000a200ff637b82 */ /* 0x000e220000000800 */
[----:B-1----:R-:W-:Y:S01]  /*1660*/  ULEA UR41, UR4, UR41, 0x18 ;  /* 0x0000002904297291 */ /* 0x002fe2000f8ec03f */
[--C-:B------:R-:W-:Y:S01]  /*1670*/  SHF.R.S32.HI R93, RZ, 0x1f, R92.reuse ;  /* 0x0000001fff5d7819 */ /* 0x100fe2000001145c */
[----:B------:R-:W-:Y:S01]  /*1680*/  USHF.L.U32 UR4, UR5, 0x3, URZ ;  /* 0x0000000305047899 */ /* 0x000fe2000800063f */
[C---:B------:R-:W-:Y:S01]  /*1690*/  IMAD R102, R3.reuse, -0x10, -R92 ;  /* 0xfffffff003667824 */ /* 0x040fe200078e0a5c */
[----:B------:R-:W-:Y:S01]  /*16a0*/  USEL UR5, URZ, 0x1, UP0 ;  /* 0x000000013f057887 */ /* 0x000fe20008000000 */
[----:B------:R-:W-:Y:S01]  /*16b0*/  SHF.R.S32.HI R95, RZ, 0x1f, R94 ;  /* 0x0000001fff5f7819 */ /* 0x000fe2000001145e */
[----:B------:R-:W-:Y:S01]  /*16c0*/  UIADD3 UR46, UR41, 0xa0, URZ ;  /* 0x000000a0292e7890 */ /* 0x000fe2000fffe03f */
[----:B------:R-:W1:Y:S01]  /*16d0*/  LDC R100, c[0x0][0x600] ;  /* 0x00018000ff647b82 */ /* 0x000e620000000800 */
[-C--:B----4-:R-:W-:Y:S01]  /*16e0*/  SHF.L.U32 R6, R6, R97.reuse, RZ ;  /* 0x0000006106067219 */ /* 0x090fe200000006ff */
[----:B------:R-:W-:Y:S01]  /*16f0*/  ULOP3.LUT UR4, UR4, 0x8, URZ, 0xc0, !UPT ;  /* 0x0000000804047892 */ /* 0x000fe2000f8ec03f */
[----:B------:R-:W-:Y:S01]  /*1700*/  IMAD.WIDE R92, R3, 0x10, R92 ;  /* 0x00000010035c7825 */ /* 0x000fe200078e025c */
[----:B------:R-:W-:Y:S01]  /*1710*/  SHF.L.U32 R97, R10, R97, RZ ;  /* 0x000000610a617219 */ /* 0x000fe200000006ff */
[----:B------:R-:W-:Y:S01]  /*1720*/  UIADD3 UR42, -UR42, UR40, URZ ;  /* 0x000000282a2a7290 */ /* 0x000fe2000fffe13f */
[----:B------:R-:W-:Y:S01]  /*1730*/  LOP3.LUT R101, RZ, R6, RZ, 0x33, !PT ;  /* 0x00000006ff657212 */ /* 0x000fe200078e33ff */
[----:B------:R-:W-:Y:S01]  /*1740*/  IMAD.U32 R105, RZ, RZ, UR5 ;  /* 0x00000005ff697e24 */ /* 0x000fe2000f8e00ff */
[C---:B--2---:R-:W-:Y:S01]  /*1750*/  SHF.L.U64.HI R96, R8.reuse, 0x3, R9 ;  /* 0x0000000308607819 */ /* 0x044fe20000010209 */
[----:B------:R-:W-:Y:S01]  /*1760*/  IMAD.SHL.U32 R91, R8, 0x8, RZ ;  /* 0x00000008085b7824 */ /* 0x000fe200078e00ff */
[----:B------:R-:W-:Y:S01]  /*1770*/  ULEA UR43, UR43, UR46, 0x3 ;  /* 0x0000002e2b2b7291 */ /* 0x000fe2000f8e183f */
[----:B------:R-:W-:Y:S01]  /*1780*/  VIADD R102, R102, UR6 ;  /* 0x0000000666667c36 */ /* 0x000fe20008000000 */
[----:B------:R-:W-:-:S02]  /*1790*/  ULOP3.LUT UR47, UR4, 0x8, URZ, 0x3c, !UPT ;  /* 0x00000008042f7892 */ /* 0x000fc4000f8e3c3f */
[----:B------:R-:W-:Y:S01]  /*17a0*/  ULOP3.LUT UR44, UR4, 0x18, URZ, 0x3c, !UPT ;  /* 0x00000018042c7892 */ /* 0x000fe2000f8e3c3f */
[----:B0-----:R-:W-:Y:S02]  /*17b0*/  IMAD R99, R4, -0x2, R99 ;  /* 0xfffffffe04637824 */ /* 0x001fe400078e0263 */
[----:B-1----:R-:W-:Y:S01]  /*17c0*/  VIADD R100, R100, 0xffffffff ;  /* 0xffffffff64647836 */ /* 0x002fe20000000000 */
[----:B---3--:R-:W-:-:S08]  /*17d0*/  SHF.L.U64.HI R98, R12, 0x1, R0 ;  /* 0x000000010c627819 */ /* 0x008fd00000010200 */
.L_x_167:
[----:B------:R-:W-:-:S04]  /*17e0*/  SHF.L.U32 R0, R105, 0x1f, RZ ;  /* 0x0000001f69007819 */ /* 0x000fc800000006ff */
[----:B------:R-:W0:Y:S02]  /*17f0*/  SYNCS.PHASECHK.TRANS64.TRYWAIT P0, [UR43+-0x8], R0 ;  /* 0xfffff800ff0075a7 */ /* 0x000e24000800016b */
[----:B01-34-:R-:W-:Y:S05]  /*1800*/  @!P0 BRA `(.L_x_20) ;  /* 0x0000006400408947 */ /* 0x01bfea0003800000 */
.L_x_194:
[----:B------:R-:W-:Y:S02]  /*1810*/  ULDC UR4, c[0x0][0x28c] ;  /* 0x0000a30000047ab9 */ /* 0x000fe40000000800 */
[----:B------:R-:W-:-:S13]  /*1820*/  ISETP.LT.AND P0, PT, RZ, UR4, PT ;  /* 0x00000004ff007c0c */ /* 0x000fda000bf01270 */
[----:B------:R-:W-:Y:S05]  /*1830*/  @P0 BRA `(.L_x_21) ;  /* 0x0000000000400947 */ /* 0x000fea0003800000 */
[----:B0-----:R-:W-:Y:S01]  /*1840*/  MOV R0, 0x0 ;  /* 0x0000000000007802 */ /* 0x001fe20000000f00 */
[----:B------:R-:W-:Y:S01]  /*1850*/  ULDC.64 UR4, c[0x4][0x68] ;  /* 0x01001a0000047ab9 */ /* 0x000fe20000000a00 */
[----:B------:R-:W-:Y:S01]  /*1860*/  ULDC.64 UR6, c[0x4][0x8] ;  /* 0x0100020000067ab9 */ /* 0x000fe20000000a00 */
[----:B------:R-:W-:Y:S01]  /*1870*/  IMAD.U32 R4, RZ, RZ, UR4 ;  /* 0x00000004ff047e24 */ /* 0x000fe2000f8e00ff */
[----:B------:R0:W1:Y:S01]  /*1880*/  LDC.64 R14, c[0x4][R0] ;  /* 0x01000000000e7b82 */ /* 0x0000620000000a00 */
[----:B------:R-:W-:Y:S01]  /*1890*/  IMAD.U32 R5, RZ, RZ, UR5 ;  /* 0x00000005ff057e24 */ /* 0x000fe2000f8e00ff */
[----:B------:R-:W-:Y:S01]  /*18a0*/  ULDC.64 UR4, c[0x4][0x70] ;  /* 0x01001c0000047ab9 */ /* 0x000fe20000000a00 */
[----:B------:R-:W-:Y:S02]  /*18b0*/  IMAD.U32 R10, RZ, RZ, UR6 ;  /* 0x00000006ff0a7e24 */ /* 0x000fe4000f8e00ff */
[----:B------:R-:W-:Y:S02]  /*18c0*/  IMAD.U32 R6, RZ, RZ, UR4 ;  /* 0x00000004ff067e24 */ /* 0x000fe4000f8e00ff */
[----:B------:R-:W-:-:S02]  /*18d0*/  IMAD.U32 R7, RZ, RZ, UR5 ;  /* 0x00000005ff077e24 */ /* 0x000fc4000f8e00ff */
[----:B------:R-:W-:Y:S02]  /*18e0*/  IMAD.U32 R11, RZ, RZ, UR7 ;  /* 0x00000007ff0b7e24 */ /* 0x000fe4000f8e00ff */
[----:B------:R-:W-:Y:S02]  /*18f0*/  IMAD.MOV.U32 R8, RZ, RZ, 0x1e1 ;  /* 0x000001e1ff087424 */ /* 0x000fe400078e00ff */
[----:B------:R-:W-:Y:S02]  /*1900*/  IMAD.MOV.U32 R12, RZ, RZ, 0x1 ;  /* 0x00000001ff0c7424 */ /* 0x000fe400078e00ff */
[----:B0-----:R-:W-:-:S07]  /*1910*/  IMAD.MOV.U32 R13, RZ, RZ, RZ ;  /* 0x000000ffff0d7224 */ /* 0x001fce00078e00ff */
[----:B------:R-:W-:-:S07]  /*1920*/  LEPC R20, `(.L_x_21) ;  /* 0x000000001014794e */ /* 0x000fce0000000000 */
[----:B-1---5:R-:W-:Y:S05]  /*1930*/  CALL.ABS.NOINC R14 ;  /* 0x000000000e007343 */ /* 0x022fea0003c00000 */
.L_x_21:
[----:B------:R-:W-:-:S13]  /*1940*/  ISETP.NE.AND P0, PT, R104, 0x3, PT ;  /* 0x000000036800780c */ /* 0x000fda0003f05270 */
[----:B------:R-:W-:Y:S05]  /*1950*/  @!P0 BRA `(.L_x_22) ;  /* 0x0000000000048947 */ /* 0x000fea0003800000 */
[----:B------:R-:W-:Y:S01]  /*1960*/  BPT.TRAP 0x1 ;  /* 0x000000040000795c */ /* 0x000fe20000300000 */
.L_x_22:
[----:B0-----:R-:W-:Y:S02]  /*1970*/  IMAD.U32 R3, RZ, RZ, UR38 ;  /* 0x00000026ff037e24 */ /* 0x001fe4000f8e00ff */
[----:B------:R-:W-:-:S03]  /*1980*/  IMAD.U32 R0, RZ, RZ, UR39 ;  /* 0x00000027ff007e24 */ /* 0x000fc6000f8e00ff */
[----:B------:R-:W-:Y:S02]  /*1990*/  LEA R3, R3, UR41, 0x3 ;  /* 0x0000002903037c11 */ /* 0x000fe4000f8e18ff */
[----:B------:R-:W-:-:S04]  /*19a0*/  SHF.L.U32 R0, R0, 0x1f, RZ ;  /* 0x0000001f00007819 */ /* 0x000fc800000006ff */
[----:B------:R0:W1:Y:S01]  /*19b0*/  SYNCS.PHASECHK.TRANS64.TRYWAIT P1, [R3+URZ], R0 ;  /* 0x00000000030075a7 */ /* 0x000062000802017f */
[----:B------:R-:W-:Y:S05]  /*19c0*/  @!P0 BRA `(.L_x_23) ;  /* 0x0000000000048947 */ /* 0x000fea0003800000 */
[----:B------:R-:W-:Y:S01]  /*19d0*/  BPT.TRAP 0x1 ;  /* 0x000000040000795c */ /* 0x000fe20000300000 */
.L_x_23:
[----:B------:R-:W-:-:S05]  /*19e0*/  IMAD.U32 R4, RZ, RZ, UR42 ;  /* 0x0000002aff047e24 */ /* 0x000fca000f8e00ff */
[----:B------:R-:W-:Y:S01]  /*19f0*/  ISETP.GE.AND P2, PT, R4, 0x1, PT ;  /* 0x000000010400780c */ /* 0x000fe20003f46270 */
[----:B-1----:R-:W-:-:S12]  /*1a00*/  @P1 BRA `(.L_x_24) ;  /* 0x0000000000081947 */ /* 0x002fd80003800000 */
[----:B------:R-:W1:Y:S02]  /*1a10*/  SYNCS.PHASECHK.TRANS64.TRYWAIT P1, [R3+URZ], R0 ;  /* 0x00000000030075a7 */ /* 0x000e64000802017f */
[----:B-1----:R-:W-:Y:S05]  /*1a20*/  @!P1 BRA `(.L_x_25) ;  /* 0x0000006000d09947 */ /* 0x002fea0003800000 */
.L_x_24:
[----:B------:R-:W-:Y:S05]  /*1a30*/  WARPSYNC.ALL ;  /* 0x0000000000007948 */ /* 0x000fea0003800000 */
[----:B------:R-:W-:Y:S01]  /*1a40*/  UIADD3 UR4, UR41, 0x180, URZ ;  /* 0x0000018029047890 */ /* 0x000fe2000fffe03f */
[----:B------:R-:W-:Y:S01]  /*1a50*/  WARPGROUP.ARRIVE ;  /* 0x00000000000079c5 */ /* 0x000fe20000000000 */
[----:B------:R-:W-:Y:S02]  /*1a60*/  UIADD3 UR5, UR41, 0x12180, URZ ;  /* 0x0001218029057890 */ /* 0x000fe4000fffe03f */
[----:B------:R-:W-:Y:S02]  /*1a70*/  USHF.R.U32.HI UR4, URZ, 0x4, UR4 ;  /* 0x000000043f047899 */ /* 0x000fe40008011604 */
[----:B------:R-:W-:-:S02]  /*1a80*/  USHF.R.U32.HI UR5, URZ, 0x4, UR5 ;  /* 0x000000043f057899 */ /* 0x000fc40008011605 */
[----:B------:R-:W-:Y:S02]  /*1a90*/  ULOP3.LUT UR4, UR4, 0x3fff, URZ, 0xc0, !UPT ;  /* 0x00003fff04047892 */ /* 0x000fe4000f8ec03f */
[----:B------:R-:W-:Y:S02]  /*1aa0*/  ULOP3.LUT UR5, UR5, 0x3fff, URZ, 0xc0, !UPT ;  /* 0x00003fff05057892 */ /* 0x000fe4000f8ec03f */
[----:B------:R-:W-:Y:S02]  /*1ab0*/  ULOP3.LUT UR8, UR4, 0x10000, URZ, 0xfc, !UPT ;  /* 0x0001000004087892 */ /* 0x000fe4000f8efc3f */
[----:B------:R-:W-:Y:S02]  /*1ac0*/  ULOP3.LUT UR9, UR5, 0x10000, URZ, 0xfc, !UPT ;  /* 0x0001000005097892 */ /* 0x000fe4000f8efc3f */
[----:B------:R-:W-:Y:S02]  /*1ad0*/  ULEA UR10, UR38, UR8, 0x9 ;  /* 0x00000008260a7291 */ /* 0x000fe4000f8e483f */
[----:B------:R-:W-:Y:S01]  /*1ae0*/  ULEA UR11, UR38, UR9, 0xa ;  /* 0x00000009260b7291 */ /* 0x000fe2000f8e503f */
[----:B------:R-:W-:Y:S01]  /*1af0*/  UMOV UR5, 0x40000040 ;  /* 0x4000004000057882 */ /* 0x000fe20000000000 */
[----:B------:R-:W-:-:S03]  /*1b00*/  UMOV UR7, 0x40000040 ;  /* 0x4000004000077882 */ /* 0x000fc60000000000 */
[----:B------:R-:W-:Y:S02]  /*1b10*/  UMOV UR4, UR10 ;  /* 0x0000000a00047c82 */ /* 0x000fe40008000000 */
[----:B------:R-:W-:Y:S02]  /*1b20*/  UMOV UR6, UR11 ;  /* 0x0000000b00067c82 */ /* 0x000fe40008000000 */
[----:B------:R-:W-:Y:S01]  /*1b30*/  HGMMA.64x128x16.F32 R24, gdesc[UR4], RZ, !UPT, gsb0 ;  /* 0x01e00000041879f0 */ /* 0x000fe2000c0008ff */
[----:B------:R-:W-:Y:S02]  /*1b40*/  UIADD3 UR4, UR10, 0x2, URZ ;  /* 0x000000020a047890 */ /* 0x000fe4000fffe03f */
[----:B------:R-:W-:Y:S01]  /*1b50*/  UIADD3 UR6, UR11, 0x2, URZ ;  /* 0x000000020b067890 */ /* 0x000fe2000fffe03f */
[----:B------:R-:W-:Y:S01]  /*1b60*/  UMOV UR5, 0x40000040 ;  /* 0x4000004000057882 */ /* 0x000fe20000000000 */
[----:B------:R-:W-:Y:S01]  /*1b70*/  UMOV UR7, 0x40000040 ;  /* 0x4000004000077882 */ /* 0x000fe20000000000 */
[----:B------:R-:W-:-:S02]  /*1b80*/  WARPGROUP.DEPBAR.LE gsb0, 0x0 ;  /* 0x00008000000079c5 */ /* 0x000fc40000010000 */
[----:B------:R-:W-:-:S06]  /*1b90*/  WARPGROUP.ARRIVE ;  /* 0x00000000000079c5 */ /* 0x000fcc0000000000 */
[----:B------:R-:W-:Y:S01]  /*1ba0*/  HGMMA.64x128x16.F32 R24, gdesc[UR4], R24, gsb0 ;  /* 0x01e00000041879f0 */ /* 0x000fe20008000818 */
[----:B------:R-:W-:Y:S02]  /*1bb0*/  UIADD3 UR4, UR10, 0x4, URZ ;  /* 0x000000040a047890 */ /* 0x000fe4000fffe03f */
[----:B------:R-:W-:Y:S01]  /*1bc0*/  UIADD3 UR6, UR11, 0x4, URZ ;  /* 0x000000040b067890 */ /* 0x000fe2000fffe03f */
[----:B------:R-:W-:Y:S01]  /*1bd0*/  UMOV UR5, 0x40000040 ;  /* 0x4000004000057882 */ /* 0x000fe20000000000 */
[----:B------:R-:W-:Y:S01]  /*1be0*/  UMOV UR7, 0x40000040 ;  /* 0x4000004000077882 */ /* 0x000fe20000000000 */
[----:B------:R-:W-:Y:S02]  /*1bf0*/  WARPGROUP.DEPBAR.LE gsb0, 0x0 ;  /* 0x00008000000079c5 */ /* 0x000fe40000010000 */
        /* <DEDUP_REMOVED lines=8> */
[----:B------:R-:W-:Y:S03]  /*1c80*/  HGMMA.64x128x16.F32 R24, gdesc[UR4], R24, gsb0 ;  /* 0x01e00000041879f0 */ /* 0x000fe60008000818 */
[----:B------:R-:W-:Y:S02]  /*1c90*/  WARPGROUP.DEPBAR.LE gsb0, 0x0 ;  /* 0x00008000000079c5 */ /* 0x000fe40000010000 */
[----:B------:R-:W-:Y:S05]  /*1ca0*/  @!P2 BRA `(.L_x_26) ;  /* 0x000000040014a947 */ /* 0x000fea0003800000 */
[----:B------:R-:W-:Y:S01]  /*1cb0*/  UIADD3 UR4, UR38, 0x1, URZ ;  /* 0x0000000126047890 */ /* 0x000fe2000fffe03f */
[----:B01----:R-:W-:Y:S02]  /*1cc0*/  IMAD.U32 R0, RZ, RZ, UR42 ;  /* 0x0000002aff007e24 */ /* 0x003fe4000f8e00ff */
[----:B------:R-:W-:Y:S01]  /*1cd0*/  IMAD.U32 R3, RZ, RZ, UR38 ;  /* 0x00000026ff037e24 */ /* 0x000fe2000f8e00ff */
[----:B------:R-:W-:-:S04]  /*1ce0*/  UISETP.NE.AND UP0, UPT, UR4, 0x9, UPT ;  /* 0x000000090400788c */ /* 0x000fc8000bf05270 */
[----:B------:R-:W-:Y:S02]  /*1cf0*/  USEL UR5, URZ, 0x1, UP0 ;  /* 0x000000013f057887 */ /* 0x000fe40008000000 */
[----:B------:R-:W-:Y:S02]  /*1d00*/  USEL UR10, UR4, URZ, UP0 ;  /* 0x0000003f040a7287 */ /* 0x000fe40008000000 */
[----:B------:R-:W-:-:S06]  /*1d10*/  ULOP3.LUT UR5, UR39, UR5, URZ, 0x3c, !UPT ;  /* 0x0000000527057292 */ /* 0x000fcc000f8e3c3f */
[----:B------:R-:W-:-:S07]  /*1d20*/  IMAD.U32 R6, RZ, RZ, UR5 ;  /* 0x00000005ff067e24 */ /* 0x000fce000f8e00ff */
.L_x_33:
[----:B------:R-:W-:Y:S05]  /*1d30*/  @!P0 BRA `(.L_x_27) ;  /* 0x0000000000048947 */ /* 0x000fea0003800000 */
[----:B------:R-:W-:Y:S01]  /*1d40*/  BPT.TRAP 0x1 ;  /* 0x000000040000795c */ /* 0x000fe20000300000 */
.L_x_27:
[----:B------:R-:W-:Y:S01]  /*1d50*/  ULEA UR4, UR10, UR41, 0x3 ;  /* 0x000000290a047291 */ /* 0x000fe2000f8e183f */
[----:B------:R-:W-:-:S08]  /*1d60*/  SHF.L.U32 R4, R6, 0x1f, RZ ;  /* 0x0000001f06047819 */ /* 0x000fd000000006ff */
[----:B------:R0:W1:Y:S01]  /*1d70*/  SYNCS.PHASECHK.TRANS64.TRYWAIT P1, [UR4], R4 ;  /* 0x00000004ff0075a7 */ /* 0x0000620008020144 */
[----:B------:R-:W-:Y:S05]  /*1d80*/  @!P0 BRA `(.L_x_28) ;  /* 0x0000000000048947 */ /* 0x000fea0003800000 */
[----:B------:R-:W-:Y:S01]  /*1d90*/  BPT.TRAP 0x1 ;  /* 0x000000040000795c */ /* 0x000fe20000300000 */
.L_x_28:
[----:B-1----:R-:W-:Y:S05]  /*1da0*/  @P1 BRA `(.L_x_29) ;  /* 0x0000000000081947 */ /* 0x002fea0003800000 */
[----:B------:R-:W1:Y:S02]  /*1db0*/  SYNCS.PHASECHK.TRANS64.TRYWAIT P1, [UR4], R4 ;  /* 0x00000004ff0075a7 */ /* 0x000e640008020144 */
[----:B-1----:R-:W-:Y:S05]  /*1dc0*/  @!P1 BRA `(.L_x_30) ;  /* 0x0000005c00fc9947 */ /* 0x002fea0003800000 */
.L_x_29:
[----:B------:R-:W-:Y:S01]  /*1dd0*/  ULEA UR11, UR10, UR8, 0x9 ;  /* 0x000000080a0b7291 */ /* 0x000fe2000f8e483f */
[----:B------:R-:W-:Y:S01]  /*1de0*/  WARPGROUP.ARRIVE ;  /* 0x00000000000079c5 */ /* 0x000fe20000000000 */
[----:B------:R-:W-:Y:S01]  /*1df0*/  ULEA UR12, UR10, UR9, 0xa ;  /* 0x000000090a0c7291 */ /* 0x000fe2000f8e503f */
[----:B------:R-:W-:Y:S01]  /*1e00*/  UMOV UR5, 0x40000040 ;  /* 0x4000004000057882 */ /* 0x000fe20000000000 */
[----:B------:R-:W-:-:S03]  /*1e10*/  UMOV UR7, 0x40000040 ;  /* 0x4000004000077882 */ /* 0x000fc60000000000 */
[----:B------:R-:W-:Y:S02]  /*1e20*/  UMOV UR4, UR11 ;  /* 0x0000000b00047c82 */ /* 0x000fe40008000000 */
[----:B------:R-:W-:Y:S02]  /*1e30*/  UMOV UR6, UR12 ;  /* 0x0000000c00067c82 */ /* 0x000fe40008000000 */
[----:B------:R-:W-:Y:S01]  /*1e40*/  HGMMA.64x128x16.F32 R24, gdesc[UR4], R24, gsb0 ;  /* 0x01e00000041879f0 */ /* 0x000fe20008000818 */
        /* <DEDUP_REMOVED lines=23> */
[----:B------:R-:W-:Y:S01]  /*1fc0*/  BPT.TRAP 0x1 ;  /* 0x000000040000795c */ /* 0x000fe20000300000 */
.L_x_31:
[----:B------:R-:W-:-:S13]  /*1fd0*/  ISETP.NE.AND P1, PT, R103, RZ, PT ;  /* 0x000000ff6700720c */ /* 0x000fda0003f25270 */
[----:B01----:R-:W-:-:S05]  /*1fe0*/  @P1 LEA R4, R3, UR41, 0x3 ;  /* 0x0000002903041c11 */ /* 0x003fca000f8e18ff */
[----:B------:R-:W-:-:S05]  /*1ff0*/  @P1 VIADD R5, R4, 0x48 ;  /* 0x0000004804051836 */ /* 0x000fca0000000000 */
[----:B------:R-:W-:-:S04]  /*2000*/  @P1 PRMT R5, R88, 0x654, R5 ;  /* 0x0000065458051816 */ /* 0x000fc80000000005 */
[----:B------:R0:W-:Y:S01]  /*2010*/  @P1 SYNCS.ARRIVE.TRANS64.RED.A1T0 RZ, [R5+URZ], RZ ;  /* 0x000000ff05ff19a7 */ /* 0x0001e2000810043f */
[----:B------:R-:W-:-:S13]  /*2020*/  ISETP.GT.U32.AND P1, PT, R23, 0x1, PT ;  /* 0x000000011700780c */ /* 0x000fda0003f24070 */
[----:B0-----:R-:W-:Y:S05]  /*2030*/  @P1 BRA `(.L_x_32) ;  /* 0x0000000000041947 */ /* 0x001fea0003800000 */
[----:B------:R-:W-:Y:S01]  /*2040*/  BPT.TRAP 0x1 ;  /* 0x000000040000795c */ /* 0x000fe20000300000 */
.L_x_32:
[----:B------:R-:W-:Y:S01]  /*2050*/  UIADD3 UR10, UR10, 0x1, URZ ;  /* 0x000000010a0a7890 */ /* 0x000fe2000fffe03f */
[C---:B------:R-:W-:Y:S01]  /*2060*/  ISETP.GT.AND P2, PT, R0.reuse, 0x1, PT ;  /* 0x000000010000780c */ /* 0x040fe20003f44270 */
[----:B------:R-:W-:Y:S02]  /*2070*/  VIADD R3, R3, 0x1 ;  /* 0x0000000103037836 */ /* 0x000fe40000000000 */
[----:B------:R-:W-:Y:S01]  /*2080*/  UISETP.NE.AND UP0, UPT, UR10, 0x9, UPT ;  /* 0x000000090a00788c */ /* 0x000fe2000bf05270 */
[----:B------:R-:W-:Y:S02]  /*2090*/  VIADD R0, R0, 0xffffffff ;  /* 0xffffffff00007836 */ /* 0x000fe40000000000 */
[C---:B------:R-:W-:Y:S01]  /*20a0*/  ISETP.NE.AND P1, PT, R3.reuse, 0x9, PT ;  /* 0x000000090300780c */ /* 0x040fe20003f25270 */
[----:B------:R-:W-:Y:S02]  /*20b0*/  USEL UR4, URZ, 0x1, UP0 ;  /* 0x000000013f047887 */ /* 0x000fe40008000000 */
[----:B------:R-:W-:Y:S01]  /*20c0*/  USEL UR10, UR10, URZ, UP0 ;  /* 0x0000003f0a0a7287 */ /* 0x000fe20008000000 */
[----:B------:R-:W-:-:S03]  /*20d0*/  SEL R3, R3, RZ, P1 ;  /* 0x000000ff03037207 */ /* 0x000fc60000800000 */
[----:B------:R-:W-:Y:S01]  /*20e0*/  LOP3.LUT R6, R6, UR4, RZ, 0x3c, !PT ;  /* 0x0000000406067c12 */ /* 0x000fe2000f8e3cff */
[----:B------:R-:W-:Y:S07]  /*20f0*/  @P2 BRA `(.L_x_33) ;  /* 0xfffffffc000c2947 */ /* 0x000fee000383ffff */
.L_x_26:
[----:B01----:R-:W0:Y:S01]  /*2100*/  LDC R0, c[0x0][0x28c] ;  /* 0x0000a300ff007b82 */ /* 0x003e220000000800 */
[----:B------:R-:W-:-:S04]  /*2110*/  IMAD.U32 R3, RZ, RZ, UR47 ;  /* 0x0000002fff037e24 */ /* 0x000fc8000f8e00ff */
[----:B------:R1:W-:Y:S01]  /*2120*/  SYNCS.ARRIVE.TRANS64.A1T0 RZ, [R3+UR46], RZ ;  /* 0x000000ff03ff79a7 */ /* 0x0003e2000810002e */
[----:B0-----:R-:W-:-:S13]  /*2130*/  ISETP.GE.AND P1, PT, R0, 0x1, PT ;  /* 0x000000010000780c */ /* 0x001fda0003f26270 */
[----:B-1----:R-:W-:Y:S05]  /*2140*/  @!P1 BRA `(.L_x_34) ;  /* 0x0000000000449947 */ /* 0x002fea0003800000 */
[----:B------:R-:W-:Y:S05]  /*2150*/  @!P0 BRA `(.L_x_35) ;  /* 0x0000000000048947 */ /* 0x000fea0003800000 */
[----:B------:R-:W-:Y:S01]  /*2160*/  BPT.TRAP 0x1 ;  /* 0x000000040000795c */ /* 0x000fe20000300000 */
.L_x_35:
[----:B------:R-:W-:-:S13]  /*2170*/  ISETP.NE.AND P0, PT, R103, RZ, PT ;  /* 0x000000ff6700720c */ /* 0x000fda0003f05270 */
[----:B------:R-:W-:-:S05]  /*2180*/  VOTEU.ANY UP0, P0 ;  /* 0x00000000003f7886 */ /* 0x000fca0000000100 */
[----:B------:R-:W-:-:S06]  /*2190*/  @UP0 UIADD3 UR4, UR38, UR42, URZ ;  /* 0x0000002a26040290 */ /* 0x000fcc000fffe03f */
[----:B------:R-:W-:Y:S02]  /*21a0*/  IMAD.U32 R4, RZ, RZ, UR4 ;  /* 0x00000004ff047e24 */ /* 0x000fe4000f8e00ff */
[----:B------:R-:W-:Y:S02]  /*21b0*/  IMAD.U32 R3, RZ, RZ, UR4 ;  /* 0x00000004ff037e24 */ /* 0x000fe4000f8e00ff */
[----:B------:R-:W-:-:S05]  /*21c0*/  @P0 IMAD.WIDE.U32 R4, R4, 0x38e38e39, RZ ;  /* 0x38e38e3904040825 */ /* 0x000fca00078e00ff */
[----:B------:R-:W-:-:S05]  /*21d0*/  @P0 SHF.R.U32.HI R0, RZ, 0x1, R5 ;  /* 0x00000001ff000819 */ /* 0x000fca0000011605 */
[----:B------:R-:W-:-:S05]  /*21e0*/  @P0 IMAD R0, R0, -0x9, R3 ;  /* 0xfffffff700000824 */ /* 0x000fca00078e0203 */
[----:B------:R-:W-:-:S05]  /*21f0*/  @P0 LEA R0, R0, UR41, 0x3 ;  /* 0x0000002900000c11 */ /* 0x000fca000f8e18ff */
[----:B------:R-:W-:-:S05]  /*2200*/  @P0 VIADD R3, R0, 0x48 ;  /* 0x0000004800030836 */ /* 0x000fca0000000000 */
[----:B------:R-:W-:-:S04]  /*2210*/  @P0 PRMT R3, R88, 0x654, R3 ;  /* 0x0000065458030816 */ /* 0x000fc80000000003 */
[----:B------:R0:W-:Y:S01]  /*2220*/  @P0 SYNCS.ARRIVE.TRANS64.RED.A1T0 RZ, [R3+URZ], RZ ;  /* 0x000000ff03ff09a7 */ /* 0x0001e2000810043f */
[----:B------:R-:W-:-:S13]  /*2230*/  ISETP.GT.U32.AND P0, PT, R23, 0x1, PT ;  /* 0x000000011700780c */ /* 0x000fda0003f04070 */
[----:B0-----:R-:W-:Y:S05]  /*2240*/  @P0 BRA `(.L_x_34) ;  /* 0x0000000000040947 */ /* 0x001fea0003800000 */
[----:B------:R-:W-:Y:S01]  /*2250*/  BPT.TRAP 0x1 ;  /* 0x000000040000795c */ /* 0x000fe20000300000 */
.L_x_34:
[----:B------:R-:W-:Y:S01]  /*2260*/  SHF.L.U32 R0, R105, 0x1f, RZ ;  /* 0x0000001f69007819 */ /* 0x000fe200000006ff */
[----:B------:R-:W-:Y:S01]  /*2270*/  UIADD3 UR38, UR38, UR45, URZ ;  /* 0x0000002d26267290 */ /* 0x000fe2000fffe03f */
[----:B------:R-:W-:Y:S01]  /*2280*/  SHF.R.S32.HI R11, RZ, 0x1f, R19 ;  /* 0x0000001fff0b7819 */ /* 0x000fe20000011413 */
[----:B------:R-:W-:Y:S01]  /*2290*/  UISETP.GE.U32.AND UP1, UPT, UR45, 0x9, UPT ;  /* 0x000000092d00788c */ /* 0x000fe2000bf26070 */
[----:B------:R-:W0:Y:S01]  /*22a0*/  SYNCS.PHASECHK.TRANS64.TRYWAIT P0, [UR43+0x8], R0 ;  /* 0x00000800ff0075a7 */ /* 0x000e22000800016b */
[----:B------:R-:W-:-:S04]  /*22b0*/  UISETP.GT.U32.AND UP0, UPT, UR38, 0x8, UPT ;  /* 0x000000082600788c */ /* 0x000fc8000bf04070 */
[----:B------:R-:W-:-:S04]  /*22c0*/  UISETP.LT.U32.AND UP0, UPT, UR45, 0x9, UP0 ;  /* 0x000000092d00788c */ /* 0x000fc80008701070 */
[----:B------:R-:W-:Y:S02]  /*22d0*/  USEL UR6, URZ, 0x1, !UP0 ;  /* 0x000000013f067887 */ /* 0x000fe4000c000000 */
[----:B------:R-:W-:Y:S02]  /*22e0*/  @UP1 UIMAD.WIDE.U32 UR4, UR38, 0x38e38e39, URZ ;  /* 0x38e38e39260418a5 */ /* 0x000fe4000f8e003f */
[----:B------:R-:W-:Y:S02]  /*22f0*/  ULOP3.LUT UR39, UR39, UR6, URZ, 0x3c, !UPT ;  /* 0x0000000627277292 */ /* 0x000fe4000f8e3c3f */
[----:B------:R-:W-:-:S04]  /*2300*/  @UP1 USHF.R.U32.HI UR4, URZ, 0x1, UR5 ;  /* 0x000000013f041899 */ /* 0x000fc80008011605 */
[----:B------:R-:W-:Y:S01]  /*2310*/  @UP1 ULOP3.LUT UR39, UR39, 0x1, UR4, 0x78, !UPT ;  /* 0x0000000127271892 */ /* 0x000fe2000f8e7804 */
[----:B0-----:R-:W-:Y:S11]  /*2320*/  @!P0 BRA `(.L_x_36) ;  /* 0x0000005800bc8947 */ /* 0x001ff60003800000 */
.L_x_195:
[----:B------:R-:W-:Y:S01]  /*2330*/  IMAD.SHL.U32 R7, R22, 0x40, RZ ;  /* 0x0000004016077824 */ /* 0x000fe200078e00ff */
[----:B------:R-:W-:Y:S01]  /*2340*/  ULDC UR6, c[0x0][0x284] ;  /* 0x0000a10000067ab9 */ /* 0x000fe20000000800 */
[----:B------:R-:W-:Y:S01]  /*2350*/  IMAD.SHL.U32 R12, R18, 0x80, RZ ;  /* 0x00000080120c7824 */ /* 0x000fe200078e00ff */
[----:B------:R-:W-:Y:S01]  /*2360*/  ULDC.64 UR4, c[0x0][0x5d0] ;  /* 0x0001740000047ab9 */ /* 0x000fe20000000a00 */
[----:B------:R-:W-:Y:S01]  /*2370*/  IMAD.WIDE R20, R22, 0x40, R92 ;  /* 0x0000004016147825 */ /* 0x000fe200078e025c */
[----:B------:R-:W-:Y:S01]  /*2380*/  ISETP.GE.AND P0, PT, R7, UR6, PT ;  /* 0x0000000607007c0c */ /* 0x000fe2000bf06270 */
[----:B------:R-:W-:Y:S01]  /*2390*/  ULDC UR6, c[0x0][0x288] ;  /* 0x0000a20000067ab9 */ /* 0x000fe20000000800 */
[----:B------:R-:W-:Y:S01]  /*23a0*/  SHF.R.S32.HI R13, RZ, 0x1f, R12 ;  /* 0x0000001fff0d7819 */ /* 0x000fe2000001140c */
[----:B0-----:R-:W-:Y:S01]  /*23b0*/  IMAD R0, R11, UR4, RZ ;  /* 0x000000040b007c24 */ /* 0x001fe2000f8e02ff */
[----:B------:R-:W-:Y:S01]  /*23c0*/  ISETP.GE.OR P0, PT, R12, UR6, P0 ;  /* 0x000000060c007c0c */ /* 0x000fe20008706670 */
[----:B------:R-:W-:-:S04]  /*23d0*/  IMAD.WIDE.U32 R4, R19, UR4, R94 ;  /* 0x0000000413047c25 */ /* 0x000fc8000f8e005e */
[----:B------:R-:W-:Y:S01]  /*23e0*/  IMAD R3, R19, UR5, R0 ;  /* 0x0000000513037c24 */ /* 0x000fe2000f8e0200 */
[----:B------:R-:W-:Y:S01]  /*23f0*/  IADD3 R4, P1, R12, R4, RZ ;  /* 0x000000040c047210 */ /* 0x000fe20007f3e0ff */
[----:B------:R-:W-:Y:S02]  /*2400*/  ULDC.64 UR4, c[0x0][0x5c8] ;  /* 0x0001720000047ab9 */ /* 0x000fe40000000a00 */
[----:B------:R-:W-:Y:S01]  /*2410*/  IMAD R9, R21, UR4, RZ ;  /* 0x0000000415097c24 */ /* 0x000fe2000f8e02ff */
[----:B------:R-:W-:-:S03]  /*2420*/  IADD3.X R5, R13, R5, R3, P1, !PT ;  /* 0x000000050d057210 */ /* 0x000fc60000ffe403 */
[C---:B------:R-:W-:Y:S02]  /*2430*/  IMAD R9, R20.reuse, UR5, R9 ;  /* 0x0000000514097c24 */ /* 0x040fe4000f8e0209 */
[----:B------:R-:W-:Y:S01]  /*2440*/  IMAD.WIDE.U32 R106, R20, UR4, R4 ;  /* 0x00000004146a7c25 */ /* 0x000fe2000f8e0004 */
[----:B------:R-:W-:Y:S06]  /*2450*/  @P0 BRA `(.L_x_37) ;  /* 0x0000003c00d80947 */ /* 0x000fec0003800000 */
[----:B-----5:R-:W-:Y:S01]  /*2460*/  FSETP.NEU.AND P1, PT, R90, RZ, PT ;  /* 0x000000ff5a00720b */ /* 0x020fe20003f2d000 */
[----:B------:R-:W-:Y:S01]  /*2470*/  IMAD.IADD R3, R99, 0x1, -R12 ;  /* 0x0000000163037824 */ /* 0x000fe200078e0a0c */
[----:B------:R-:W-:Y:S01]  /*2480*/  BSSY B0, `(.L_x_37) ;  /* 0x00003f3000007945 */ /* 0x000fe20003800000 */
[----:B------:R-:W-:Y:S02]  /*2490*/  IMAD.IADD R0, R102, 0x1, -R7 ;  /* 0x0000000166007824 */ /* 0x000fe400078e0a07 */
[----:B------:R-:W-:Y:S01]  /*24a0*/  IMAD.IADD R115, R107, 0x1, R9 ;  /* 0x000000016b737824 */ /* 0x000fe200078e0209 */
[----:B------:R-:W-:-:S04]  /*24b0*/  ISETP.GT.AND P0, PT, R3, RZ, PT ;  /* 0x000000ff0300720c */ /* 0x000fc80003f04270 */
[----:B------:R-:W-:-:S03]  /*24c0*/  ISETP.GT.AND P3, PT, R0, RZ, P0 ;  /* 0x000000ff0000720c */ /* 0x000fc60000764270 */
[----:B------:R-:W-:Y:S10]  /*24d0*/  @!P1 BRA `(.L_x_38) ;  /* 0x0000002c001c9947 */ /* 0x000ff40003800000 */
[----:B------:R-:W0:Y:S01]  /*24e0*/  LDC.64 R108, c[0x0][0x5b8] ;  /* 0x00016e00ff6c7b82 */ /* 0x000e220000000a00 */
[----:B------:R-:W-:-:S07]  /*24f0*/  ULDC.64 UR4, c[0x0][0x5c0] ;  /* 0x0001700000047ab9 */ /* 0x000fce0000000a00 */
[----:B------:R-:W1:Y:S08]  /*2500*/  LDC.64 R110, c[0x0][0x5b0] ;  /* 0x00016c00ff6e7b82 */ /* 0x000e700000000a00 */
[----:B------:R-:W2:Y:S01]  /*2510*/  LDC.64 R112, c[0x0][0x5a8] ;  /* 0x00016a00ff707b82 */ /* 0x000ea20000000a00 */
[-C--:B0-----:R-:W-:Y:S02]  /*2520*/  IMAD R6, R11, R108.reuse, RZ ;  /* 0x0000006c0b067224 */ /* 0x081fe400078e02ff */
[----:B------:R-:W-:-:S04]  /*2530*/  IMAD.WIDE.U32 R4, R19, R108, R94 ;  /* 0x0000006c13047225 */ /* 0x000fc800078e005e */
[----:B------:R-:W-:Y:S01]  /*2540*/  IMAD R107, R19, R109, R6 ;  /* 0x0000006d136b7224 */ /* 0x000fe200078e0206 */
[----:B------:R-:W-:Y:S01]  /*2550*/  IADD3 R6, P1, R12, R4, RZ ;  /* 0x000000040c067210 */ /* 0x000fe20007f3e0ff */
[----:B-1----:R-:W-:-:S03]  /*2560*/  IMAD R4, R21, R110, RZ ;  /* 0x0000006e15047224 */ /* 0x002fc600078e02ff */
[----:B------:R-:W-:Y:S01]  /*2570*/  IADD3.X R7, R13, R5, R107, P1, !PT ;  /* 0x000000050d077210 */ /* 0x000fe20000ffe46b */
[C---:B------:R-:W-:Y:S02]  /*2580*/  IMAD R109, R20.reuse, R111, R4 ;  /* 0x0000006f146d7224 */ /* 0x040fe400078e0204 */
[----:B------:R-:W-:-:S04]  /*2590*/  IMAD.WIDE.U32 R4, R20, R110, R6 ;  /* 0x0000006e14047225 */ /* 0x000fc800078e0006 */
[----:B------:R-:W-:Y:S01]  /*25a0*/  IMAD.IADD R5, R5, 0x1, R109 ;  /* 0x0000000105057824 */ /* 0x000fe200078e026d */
[----:B--2---:R-:W-:-:S04]  /*25b0*/  LEA R10, P1, R4, R112, 0x1 ;  /* 0x00000070040a7211 */ /* 0x004fc800078208ff */
[----:B------:R-:W-:-:S05]  /*25c0*/  LEA.HI.X R11, R4, R113, R5, 0x1, P1 ;  /* 0x00000071040b7211 */ /* 0x000fca00008f0c05 */
[----:B------:R0:W2:Y:S01]  /*25d0*/  @P3 LDG.E.LTC128B.U16 R18, desc[UR36][R10.64] ;  /* 0x000000240a123981 */ /* 0x0000a2000c1e1520 */
[----:B------:R-:W-:Y:S01]  /*25e0*/  IMAD.WIDE.U32 R4, R20, R110, R12 ;  /* 0x0000006e14047225 */ /* 0x000fe200078e000c */
[----:B------:R-:W-:Y:S02]  /*25f0*/  BSSY B1, `(.L_x_39) ;  /* 0x0000014000017945 */ /* 0x000fe40003800000 */
[----:B------:R-:W-:-:S04]  /*2600*/  IADD3 R14, P1, R94, R4, RZ ;  /* 0x000000045e0e7210 */ /* 0x000fc80007f3e0ff */
[----:B------:R-:W-:Y:S01]  /*2610*/  IADD3.X R15, R95, R109, R5, P1, !PT ;  /* 0x0000006d5f0f7210 */ /* 0x000fe20000ffe405 */
[----:B0-----:R-:W-:Y:S01]  /*2620*/  IMAD.SHL.U32 R10, R110, 0x8, RZ ;  /* 0x000000086e0a7824 */ /* 0x001fe200078e00ff */
[----:B------:R-:W-:Y:S02]  /*2630*/  LEA R8, P1, R106, UR4, 0x1 ;  /* 0x000000046a087c11 */ /* 0x000fe4000f8208ff */
[----:B------:R-:W-:Y:S01]  /*2640*/  SHF.L.U64.HI R11, R110, 0x3, R111 ;  /* 0x000000036e0b7819 */ /* 0x000fe2000001026f */
[----:B------:R-:W-:-:S04]  /*2650*/  IMAD.WIDE.U32 R14, R19, R108, R14 ;  /* 0x0000006c130e7225 */ /* 0x000fc800078e000e */
[----:B------:R-:W-:Y:S01]  /*2660*/  IMAD.IADD R5, R107, 0x1, R15 ;  /* 0x000000016b057824 */ /* 0x000fe200078e020f */
[----:B------:R-:W-:-:S04]  /*2670*/  LEA R4, P4, R14, R112, 0x1 ;  /* 0x000000700e047211 */ /* 0x000fc800078808ff */
[----:B------:R-:W-:Y:S01]  /*2680*/  LEA.HI.X R5, R14, R113, R5, 0x1, P4 ;  /* 0x000000710e057211 */ /* 0x000fe200020f0c05 */
[----:B--2---:R-:W-:-:S05]  /*2690*/  HADD2.F32 R9, -RZ, R18.H0_H0 ;  /* 0x20000012ff097230 */ /* 0x004fca0000004100 */
[----:B------:R-:W-:-:S04]  /*26a0*/  FMUL R9, R9, R90 ;  /* 0x0000005a09097220 */ /* 0x000fc80000400000 */
[----:B------:R-:W-:Y:S01]  /*26b0*/  FFMA R24, R24, R89, R9 ;  /* 0x0000005918187223 */ /* 0x000fe20000000009 */
[----:B------:R-:W-:Y:S02]  /*26c0*/  LEA.HI.X R9, R106, UR5, R115, 0x1, P1 ;  /* 0x000000056a097c11 */ /* 0x000fe400088f0c73 */
[----:B------:R-:W-:Y:S02]  /*26d0*/  ISETP.GT.AND P1, PT, R3, 0x1, PT ;  /* 0x000000010300780c */ /* 0x000fe40003f24270 */
[----:B------:R-:W-:Y:S02]  /*26e0*/  F2FP.F16.F32.PACK_AB R24, RZ, R24 ;  /* 0x00000018ff18723e */ /* 0x000fe400000000ff */
[----:B------:R-:W-:-:S03]  /*26f0*/  ISETP.GT.AND P2, PT, R0, RZ, P1 ;  /* 0x000000ff0000720c */ /* 0x000fc60000f44270 */
[----:B------:R0:W-:Y:S10]  /*2700*/  @P3 STG.E.U16 desc[UR36][R8.64], R24 ;  /* 0x0000001808003986 */ /* 0x0001f4000c101524 */
[----:B------:R-:W-:Y:S05]  /*2710*/  @!P2 BRA `(.L_x_40) ;  /* 0x000000000004a947 */ /* 0x000fea0003800000 */
[----:B------:R1:W5:Y:S02]  /*2720*/  LDG.E.LTC128B.U16 R18, desc[UR36][R4.64+0x2] ;  /* 0x0000022404127981 */ /* 0x000364000c1e1520 */
.L_x_40:
[----:B------:R-:W-:Y:S05]  /*2730*/  BSYNC B1 ;  /* 0x0000000000017941 */ /* 0x000fea0003800000 */
.L_x_39:
[----:B------:R-:W-:Y:S01]  /*2740*/  IMAD.WIDE.U32 R10, R20, R110, R10 ;  /* 0x0000006e140a7225 */ /* 0x000fe200078e000a */
[----:B------:R-:W-:-:S03]  /*2750*/  ISETP.GT.AND P0, PT, R0, 0x8, P0 ;  /* 0x000000080000780c */ /* 0x000fc60000704270 */
[----:B-----5:R-:W-:Y:S01]  /*2760*/  HADD2.F32 R15, -RZ, R18.H0_H0 ;  /* 0x20000012ff0f7230 */ /* 0x020fe20000004100 */
[----:B------:R-:W-:Y:S01]  /*2770*/  IADD3 R6, P3, R6, R10, RZ ;  /* 0x0000000a06067210 */ /* 0x000fe20007f7e0ff */
[----:B------:R-:W-:-:S03]  /*2780*/  IMAD.IADD R109, R109, 0x1, R11 ;  /* 0x000000016d6d7824 */ /* 0x000fc600078e020b */
[----:B------:R-:W-:Y:S01]  /*2790*/  FMUL R14, R15, R90 ;  /* 0x0000005a0f0e7220 */ /* 0x000fe20000400000 */
[----:B------:R-:W-:-:S03]  /*27a0*/  IMAD.X R7, R109, 0x1, R7, P3 ;  /* 0x000000016d077824 */ /* 0x000fc600018e0607 */
[----:B------:R-:W-:Y:S01]  /*27b0*/  FFMA R25, R25, R89, R14 ;  /* 0x0000005919197223 */ /* 0x000fe2000000000e */
[----:B------:R-:W-:-:S04]  /*27c0*/  LEA R14, P3, R6, R112, 0x1 ;  /* 0x00000070060e7211 */ /* 0x000fc800078608ff */
[----:B------:R-:W-:Y:S01]  /*27d0*/  LEA.HI.X R15, R6, R113, R7, 0x1, P3 ;  /* 0x00000071060f7211 */ /* 0x000fe200018f0c07 */
[----:B------:R-:W-:Y:S01]  /*27e0*/  @P2 IMAD.MOV.U32 R6, RZ, RZ, R8 ;  /* 0x000000ffff062224 */ /* 0x000fe200078e0008 */
[----:B------:R-:W-:Y:S01]  /*27f0*/  F2FP.F16.F32.PACK_AB R25, RZ, R25 ;  /* 0x00000019ff19723e */ /* 0x000fe200000000ff */
[----:B------:R-:W-:-:S05]  /*2800*/  @P2 IMAD.MOV.U32 R7, RZ, RZ, R9 ;  /* 0x000000ffff072224 */ /* 0x000fca00078e0009 */
[----:B------:R2:W-:Y:S04]  /*2810*/  @P2 STG.E.U16 desc[UR36][R6.64+0x2], R25 ;  /* 0x0000021906002986 */ /* 0x0005e8000c101524 */
[----:B------:R-:W3:Y:S01]  /*2820*/  @P0 LDG.E.LTC128B.U16 R18, desc[UR36][R14.64] ;  /* 0x000000240e120981 */ /* 0x000ee2000c1e1520 */
[----:B------:R-:W-:Y:S01]  /*2830*/  IADD3 R12, P2, P3, R94, R10, R12 ;  /* 0x0000000a5e0c7210 */ /* 0x000fe20007b5e00c */
[----:B------:R-:W-:Y:S01]  /*2840*/  BSSY B1, `(.L_x_41) ;  /* 0x0000011000017945 */ /* 0x000fe20003800000 */
[----:B------:R-:W-:Y:S02]  /*2850*/  ISETP.GT.AND P1, PT, R0, 0x8, P1 ;  /* 0x000000080000780c */ /* 0x000fe40000f24270 */
[----:B------:R-:W-:Y:S02]  /*2860*/  IADD3.X R13, R95, R109, R13, P2, P3 ;  /* 0x0000006d5f0d7210 */ /* 0x000fe400017e640d */
[----:B------:R-:W-:Y:S01]  /*2870*/  LEA R10, P2, R91, R8, 0x1 ;  /* 0x000000085b0a7211 */ /* 0x000fe200078408ff */
[----:B------:R-:W-:Y:S01]  /*2880*/  IMAD.WIDE.U32 R12, R19, R108, R12 ;  /* 0x0000006c130c7225 */ /* 0x000fe200078e000c */
[----:B------:R-:W-:-:S03]  /*2890*/  SHF.L.U64.HI R19, R91, 0x1, R96 ;  /* 0x000000015b137819 */ /* 0x000fc60000010260 */
[----:B------:R-:W-:Y:S01]  /*28a0*/  IMAD.IADD R13, R107, 0x1, R13 ;  /* 0x000000016b0d7824 */ /* 0x000fe200078e020d */
[----:B--2---:R-:W-:-:S04]  /*28b0*/  LEA R6, P3, R12, R112, 0x1 ;  /* 0x000000700c067211 */ /* 0x004fc800078608ff */
[----:B------:R-:W-:Y:S01]  /*28c0*/  LEA.HI.X R7, R12, R113, R13, 0x1, P3 ;  /* 0x000000710c077211 */ /* 0x000fe200018f0c0d */
[----:B---3--:R-:W-:-:S05]  /*28d0*/  HADD2.F32 R11, -RZ, R18.H0_H0 ;  /* 0x20000012ff0b7230 */ /* 0x008fca0000004100 */
[----:B------:R-:W-:-:S04]  /*28e0*/  FMUL R11, R11, R90 ;  /* 0x0000005a0b0b7220 */ /* 0x000fc80000400000 */
[----:B------:R-:W-:-:S05]  /*28f0*/  FFMA R11, R26, R89, R11 ;  /* 0x000000591a0b7223 */ /* 0x000fca000000000b */
[----:B------:R-:W-:Y:S01]  /*2900*/  F2FP.F16.F32.PACK_AB R14, RZ, R11 ;  /* 0x0000000bff0e723e */ /* 0x000fe200000000ff */
[----:B------:R-:W-:-:S05]  /*2910*/  IMAD.X R11, R19, 0x1, R9, P2 ;  /* 0x00000001130b7824 */ /* 0x000fca00010e0609 */
[----:B------:R2:W-:Y:S01]  /*2920*/  @P0 STG.E.U16 desc[UR36][R10.64], R14 ;  /* 0x0000000e0a000986 */ /* 0x0005e2000c101524 */
[----:B------:R-:W-:Y:S05]  /*2930*/  @!P1 BRA `(.L_x_42) ;  /* 0x0000000000049947 */ /* 0x000fea0003800000 */
[----:B------:R3:W5:Y:S02]  /*2940*/  LDG.E.LTC128B.U16 R18, desc[UR36][R6.64+0x2] ;  /* 0x0000022406127981 */ /* 0x000764000c1e1520 */
.L_x_42:
[----:B------:R-:W-:Y:S05]  /*2950*/  BSYNC B1 ;  /* 0x0000000000017941 */ /* 0x000fea0003800000 */
.L_x_41:
[----:B-----5:R-:W-:Y:S01]  /*2960*/  HADD2.F32 R13, -RZ, R18.H0_H0 ;  /* 0x20000012ff0d7230 */ /* 0x020fe20000004100 */
[----:B------:R-:W-:Y:S01]  /*2970*/  ISETP.GT.AND P0, PT, R3, 0x8, PT ;  /* 0x000000080300780c */ /* 0x000fe20003f04270 */
[----:B------:R-:W-:Y:S03]  /*2980*/  BSSY B1, `(.L_x_43) ;  /* 0x0000008000017945 */ /* 0x000fe60003800000 */
[----:B------:R-:W-:Y:S01]  /*2990*/  FMUL R12, R13, R90 ;  /* 0x0000005a0d0c7220 */ /* 0x000fe20000400000 */
[----:B------:R-:W-:-:S03]  /*29a0*/  ISETP.GT.AND P2, PT, R0, RZ, P0 ;  /* 0x000000ff0000720c */ /* 0x000fc60000744270 */
[----:B------:R-:W-:-:S05]  /*29b0*/  FFMA R12, R27, R89, R12 ;  /* 0x000000591b0c7223 */ /* 0x000fca000000000c */
[----:B------:R-:W-:-:S05]  /*29c0*/  F2FP.F16.F32.PACK_AB R12, RZ, R12 ;  /* 0x0000000cff0c723e */ /* 0x000fca00000000ff */
[----:B------:R4:W-:Y:S01]  /*29d0*/  @P1 STG.E.U16 desc[UR36][R10.64+0x2], R12 ;  /* 0x0000020c0a001986 */ /* 0x0009e2000c101524 */
[----:B------:R-:W-:Y:S05]  /*29e0*/  @!P2 BRA `(.L_x_44) ;  /* 0x000000000004a947 */ /* 0x000fea0003800000 */
[----:B------:R0:W5:Y:S02]  /*29f0*/  LDG.E.LTC128B.U16 R18, desc[UR36][R4.64+0x10] ;  /* 0x0000102404127981 */ /* 0x000164000c1e1520 */
.L_x_44:
[----:B------:R-:W-:Y:S05]  /*2a00*/  BSYNC B1 ;  /* 0x0000000000017941 */ /* 0x000fea0003800000 */
.L_x_43:
        /* <DEDUP_REMOVED lines=10> */
.L_x_46:
[----:B------:R-:W-:Y:S05]  /*2ab0*/  BSYNC B1 ;  /* 0x0000000000017941 */ /* 0x000fea0003800000 */
.L_x_45:
[----:B0----5:R-:W-:Y:S01]  /*2ac0*/  HADD2.F32 R13, -RZ, R18.H0_H0 ;  /* 0x20000012ff0d7230 */ /* 0x021fe20000004100 */
[----:B------:R-:W-:Y:S01]  /*2ad0*/  ISETP.GT.AND P0, PT, R0, 0x8, P0 ;  /* 0x000000080000780c */ /* 0x000fe20000704270 */
[----:B------:R-:W-:Y:S03]  /*2ae0*/  BSSY B1, `(.L_x_47) ;  /* 0x0000007000017945 */ /* 0x000fe60003800000 */
[----:B----4-:R-:W-:-:S04]  /*2af0*/  FMUL R12, R13, R90 ;  /* 0x0000005a0d0c7220 */ /* 0x010fc80000400000 */
[----:B------:R-:W-:-:S05]  /*2b00*/  FFMA R12, R29, R89, R12 ;  /* 0x000000591d0c7223 */ /* 0x000fca000000000c */
[----:B------:R-:W-:-:S05]  /*2b10*/  F2FP.F16.F32.PACK_AB R12, RZ, R12 ;  /* 0x0000000cff0c723e */ /* 0x000fca00000000ff */
[----:B------:R0:W-:Y:S01]  /*2b20*/  @P3 STG.E.U16 desc[UR36][R8.64+0x12], R12 ;  /* 0x0000120c08003986 */ /* 0x0001e2000c101524 */
[----:B------:R-:W-:Y:S05]  /*2b30*/  @!P0 BRA `(.L_x_48) ;  /* 0x0000000000048947 */ /* 0x000fea0003800000 */
[----:B------:R4:W5:Y:S02]  /*2b40*/  LDG.E.LTC128B.U16 R18, desc[UR36][R6.64+0x10] ;  /* 0x0000102406127981 */ /* 0x000964000c1e1520 */
.L_x_48:
[----:B------:R-:W-:Y:S05]  /*2b50*/  BSYNC B1 ;  /* 0x0000000000017941 */ /* 0x000fea0003800000 */
.L_x_47:
[----:B-----5:R-:W-:Y:S01]  /*2b60*/  HADD2.F32 R13, -RZ, R18.H0_H0 ;  /* 0x20000012ff0d7230 */ /* 0x020fe20000004100 */
[----:B------:R-:W-:Y:S01]  /*2b70*/  ISETP.GT.AND P1, PT, R0, 0x8, P1 ;  /* 0x000000080000780c */ /* 0x000fe20000f24270 */
[----:B------:R-:W-:Y:S03]  /*2b80*/  BSSY B1, `(.L_x_49) ;  /* 0x0000007000017945 */ /* 0x000fe60003800000 */
[----:B------:R-:W-:-:S04]  /*2b90*/  FMUL R13, R13, R90 ;  /* 0x0000005a0d0d7220 */ /* 0x000fc80000400000 */
[----:B------:R-:W-:-:S05]  /*2ba0*/  FFMA R13, R30, R89, R13 ;  /* 0x000000591e0d7223 */ /* 0x000fca000000000d */
[----:B------:R-:W-:-:S05]  /*2bb0*/  F2FP.F16.F32.PACK_AB R13, RZ, R13 ;  /* 0x0000000dff0d723e */ /* 0x000fca00000000ff */
[----:B------:R0:W-:Y:S01]  /*2bc0*/  @P0 STG.E.U16 desc[UR36][R10.64+0x10], R13 ;  /* 0x0000100d0a000986 */ /* 0x0001e2000c101524 */
[----:B------:R-:W-:Y:S05]  /*2bd0*/  @!P1 BRA `(.L_x_50) ;  /* 0x0000000000049947 */ /* 0x000fea0003800000 */
[----:B------:R0:W5:Y:S02]  /*2be0*/  LDG.E.LTC128B.U16 R18, desc[UR36][R6.64+0x12] ;  /* 0x0000122406127981 */ /* 0x000164000c1e1520 */
.L_x_50:
[----:B------:R-:W-:Y:S05]  /*2bf0*/  BSYNC B1 ;  /* 0x0000000000017941 */ /* 0x000fea0003800000 */
.L_x_49:
[----:B0----5:R-:W-:Y:S01]  /*2c00*/  HADD2.F32 R13, -RZ, R18.H0_H0 ;  /* 0x20000012ff0d7230 */ /* 0x021fe20000004100 */
        /* <DEDUP_REMOVED lines=9> */
.L_x_52:
[----:B------:R-:W-:Y:S05]  /*2ca0*/  BSYNC B1 ;  /* 0x0000000000017941 */ /* 0x000fea0003800000 */
.L_x_51:
        /* <DEDUP_REMOVED lines=10> */
.L_x_54:
[----:B------:R-:W-:Y:S05]  /*2d50*/  BSYNC B1 ;  /* 0x0000000000017941 */ /* 0x000fea0003800000 */
.L_x_53:
[----:B0----5:R-:W-:Y:S01]  /*2d60*/  HADD2.F32 R13, -RZ, R18.H0_H0 ;  /* 0x20000012ff0d7230 */ /* 0x021fe20000004100 */
        /* <DEDUP_REMOVED lines=8> */
.L_x_56:
[----:B------:R-:W-:Y:S05]  /*2df0*/  BSYNC B1 ;  /* 0x0000000000017941 */ /* 0x000fea0003800000 */
.L_x_55:
        /* <DEDUP_REMOVED lines=9> */
.L_x_58:
[----:B------:R-:W-:Y:S05]  /*2e90*/  BSYNC B1 ;  /* 0x0000000000017941 */ /* 0x000fea0003800000 */
.L_x_57:
        /* <DEDUP_REMOVED lines=10> */
.L_x_60:
[----:B------:R-:W-:Y:S05]  /*2f40*/  BSYNC B1 ;  /* 0x0000000000017941 */ /* 0x000fea0003800000 */
.L_x_59:
        /* <DEDUP_REMOVED lines=10> */
.L_x_62:
[----:B------:R-:W-:Y:S05]  /*2ff0*/  BSYNC B1 ;  /* 0x0000000000017941 */ /* 0x000fea0003800000 */
.L_x_61:
        /* <DEDUP_REMOVED lines=9> */
.L_x_64:
[----:B------:R-:W-:Y:S05]  /*3090*/  BSYNC B1 ;  /* 0x0000000000017941 */ /* 0x000fea0003800000 */
.L_x_63:
        /* <DEDUP_REMOVED lines=9> */
.L_x_66:
[----:B------:R-:W-:Y:S05]  /*3130*/  BSYNC B1 ;  /* 0x0000000000017941 */ /* 0x000fea0003800000 */
.L_x_65:
        /* <DEDUP_REMOVED lines=10> */
.L_x_68:
[----:B------:R-:W-:Y:S05]  /*31e0*/  BSYNC B1 ;  /* 0x0000000000017941 */ /* 0x000fea0003800000 */
.L_x_67:
        /* <DEDUP_REMOVED lines=10> */
.L_x_70:
[----:B------:R-:W-:Y:S05]  /*3290*/  BSYNC B1 ;  /* 0x0000000000017941 */ /* 0x000fea0003800000 */
.L_x_69:
        /* <DEDUP_REMOVED lines=9> */
.L_x_72:
[----:B------:R-:W-:Y:S05]  /*3330*/  BSYNC B1 ;  /* 0x0000000000017941 */ /* 0x000fea0003800000 */
.L_x_71:
        /* <DEDUP_REMOVED lines=9> */
.L_x_74:
[----:B------:R-:W-:Y:S05]  /*33d0*/  BSYNC B1 ;  /* 0x0000000000017941 */ /* 0x000fea0003800000 */
.L_x_73:
        /* <DEDUP_REMOVED lines=10> */
.L_x_76:
[----:B------:R-:W-:Y:S05]  /*3480*/  BSYNC B1 ;  /* 0x0000000000017941 */ /* 0x000fea0003800000 */
.L_x_75:
        /* <DEDUP_REMOVED lines=10> */
.L_x_78:
[----:B------:R-:W-:Y:S05]  /*3530*/  BSYNC B1 ;  /* 0x0000000000017941 */ /* 0x000fea0003800000 */
.L_x_77:
        /* <DEDUP_REMOVED lines=9> */
.L_x_80:
[----:B------:R-:W-:Y:S05]  /*35d0*/  BSYNC B1 ;  /* 0x0000000000017941 */ /* 0x000fea0003800000 */
.L_x_79:
        /* <DEDUP_REMOVED lines=9> */
.L_x_82:
[----:B------:R-:W-:Y:S05]  /*3670*/  BSYNC B1 ;  /* 0x0000000000017941 */ /* 0x000fea0003800000 */
.L_x_81:
        /* <DEDUP_REMOVED lines=10> */
.L_x_84:
[----:B------:R-:W-:Y:S05]  /*3720*/  BSYNC B1 ;  /* 0x0000000000017941 */ /* 0x000fea0003800000 */
.L_x_83:
        /* <DEDUP_REMOVED lines=10> */
.L_x_86:
[----:B------:R-:W-:Y:S05]  /*37d0*/  BSYNC B1 ;  /* 0x0000000000017941 */ /* 0x000fea0003800000 */
.L_x_85:
        /* <DEDUP_REMOVED lines=9> */
.L_x_88:
[----:B------:R-:W-:Y:S05]  /*3870*/  BSYNC B1 ;  /* 0x0000000000017941 */ /* 0x000fea0003800000 */
.L_x_87:
        /* <DEDUP_REMOVED lines=9> */
.L_x_90:
[----:B------:R-:W-:Y:S05]  /*3910*/  BSYNC B1 ;  /* 0x0000000000017941 */ /* 0x000fea0003800000 */
.L_x_89:
        /* <DEDUP_REMOVED lines=10> */
.L_x_92:
[----:B------:R-:W-:Y:S05]  /*39c0*/  BSYNC B1 ;  /* 0x0000000000017941 */ /* 0x000fea0003800000 */
.L_x_91:
        /* <DEDUP_REMOVED lines=10> */
.L_x_94:
[----:B------:R-:W-:Y:S05]  /*3a70*/  BSYNC B1 ;  /* 0x0000000000017941 */ /* 0x000fea0003800000 */
.L_x_93:
        /* <DEDUP_REMOVED lines=9> */
.L_x_96:
[----:B------:R-:W-:Y:S05]  /*3b10*/  BSYNC B1 ;  /* 0x0000000000017941 */ /* 0x000fea0003800000 */
.L_x_95:
        /* <DEDUP_REMOVED lines=9> */
.L_x_98:
[----:B------:R-:W-:Y:S05]  /*3bb0*/  BSYNC B1 ;  /* 0x0000000000017941 */ /* 0x000fea0003800000 */
.L_x_97:
        /* <DEDUP_REMOVED lines=10> */
.L_x_100:
[----:B------:R-:W-:Y:S05]  /*3c60*/  BSYNC B1 ;  /* 0x0000000000017941 */ /* 0x000fea0003800000 */
.L_x_99:
        /* <DEDUP_REMOVED lines=10> */
.L_x_102:
[----:B------:R-:W-:Y:S05]  /*3d10*/  BSYNC B1 ;  /* 0x0000000000017941 */ /* 0x000fea0003800000 */
.L_x_101:
        /* <DEDUP_REMOVED lines=9> */
.L_x_104:
[----:B------:R-:W-:Y:S05]  /*3db0*/  BSYNC B1 ;  /* 0x0000000000017941 */ /* 0x000fea0003800000 */
.L_x_103:
        /* <DEDUP_REMOVED lines=9> */
.L_x_106:
[----:B------:R-:W-:Y:S05]  /*3e50*/  BSYNC B1 ;  /* 0x0000000000017941 */ /* 0x000fea0003800000 */
.L_x_105:
        /* <DEDUP_REMOVED lines=10> */
.L_x_108:
[----:B------:R-:W-:Y:S05]  /*3f00*/  BSYNC B1 ;  /* 0x0000000000017941 */ /* 0x000fea0003800000 */
.L_x_107:
        /* <DEDUP_REMOVED lines=10> */
.L_x_110:
[----:B------:R-:W-:Y:S05]  /*3fb0*/  BSYNC B1 ;  /* 0x0000000000017941 */ /* 0x000fea0003800000 */
.L_x_109:
        /* <DEDUP_REMOVED lines=9> */
.L_x_112:
[----:B------:R-:W-:Y:S05]  /*4050*/  BSYNC B1 ;  /* 0x0000000000017941 */ /* 0x000fea0003800000 */
.L_x_111:
        /* <DEDUP_REMOVED lines=9> */
.L_x_114:
[----:B------:R-:W-:Y:S05]  /*40f0*/  BSYNC B1 ;  /* 0x0000000000017941 */ /* 0x000fea0003800000 */
.L_x_113:
        /* <DEDUP_REMOVED lines=10> */
.L_x_116:
[----:B------:R-:W-:Y:S05]  /*41a0*/  BSYNC B1 ;  /* 0x0000000000017941 */ /* 0x000fea0003800000 */
.L_x_115:
        /* <DEDUP_REMOVED lines=10> */
.L_x_118:
[----:B------:R-:W-:Y:S05]  /*4250*/  BSYNC B1 ;  /* 0x0000000000017941 */ /* 0x000fea0003800000 */
.L_x_117:
        /* <DEDUP_REMOVED lines=9> */
.L_x_120:
[----:B------:R-:W-:Y:S05]  /*42f0*/  BSYNC B1 ;  /* 0x0000000000017941 */ /* 0x000fea0003800000 */
.L_x_119:
        /* <DEDUP_REMOVED lines=9> */
.L_x_122:
[----:B------:R-:W-:Y:S05]  /*4390*/  BSYNC B1 ;  /* 0x0000000000017941 */ /* 0x000fea0003800000 */
.L_x_121:
        /* <DEDUP_REMOVED lines=10> */
.L_x_124:
[----:B------:R-:W-:Y:S05]  /*4440*/  BSYNC B1 ;  /* 0x0000000000017941 */ /* 0x000fea0003800000 */
.L_x_123:
        /* <DEDUP_REMOVED lines=10> */
.L_x_126:
[----:B------:R-:W-:Y:S05]  /*44f0*/  BSYNC B1 ;  /* 0x0000000000017941 */ /* 0x000fea0003800000 */
.L_x_125:
        /* <DEDUP_REMOVED lines=9> */
.L_x_128:
[----:B------:R-:W-:Y:S05]  /*4590*/  BSYNC B1 ;  /* 0x0000000000017941 */ /* 0x000fea0003800000 */
.L_x_127:
        /* <DEDUP_REMOVED lines=9> */
.L_x_130:
[----:B------:R-:W-:Y:S05]  /*4630*/  BSYNC B1 ;  /* 0x0000000000017941 */ /* 0x000fea0003800000 */
.L_x_129:
        /* <DEDUP_REMOVED lines=10> */
.L_x_132:
[----:B------:R-:W-:Y:S05]  /*46e0*/  BSYNC B1 ;  /* 0x0000000000017941 */ /* 0x000fea0003800000 */
.L_x_131:
        /* <DEDUP_REMOVED lines=10> */
.L_x_134:
[----:B------:R-:W-:Y:S05]  /*4790*/  BSYNC B1 ;  /* 0x0000000000017941 */ /* 0x000fea0003800000 */
.L_x_133:
        /* <DEDUP_REMOVED lines=9> */
.L_x_136:
[----:B------:R-:W-:Y:S05]  /*4830*/  BSYNC B1 ;  /* 0x0000000000017941 */ /* 0x000fea0003800000 */
.L_x_135:
        /* <DEDUP_REMOVED lines=9> */
.L_x_138:
[----:B------:R-:W-:Y:S05]  /*48d0*/  BSYNC B1 ;  /* 0x0000000000017941 */ /* 0x000fea0003800000 */
.L_x_137:
        /* <DEDUP_REMOVED lines=10> */
.L_x_140:
[----:B------:R-:W-:Y:S05]  /*4980*/  BSYNC B1 ;  /* 0x0000000000017941 */ /* 0x000fea0003800000 */
.L_x_139:
        /* <DEDUP_REMOVED lines=10> */
.L_x_142:
[----:B------:R-:W-:Y:S05]  /*4a30*/  BSYNC B1 ;  /* 0x0000000000017941 */ /* 0x000fea0003800000 */
.L_x_141:
        /* <DEDUP_REMOVED lines=9> */
.L_x_144:
[----:B------:R-:W-:Y:S05]  /*4ad0*/  BSYNC B1 ;  /* 0x0000000000017941 */ /* 0x000fea0003800000 */
.L_x_143:
        /* <DEDUP_REMOVED lines=9> */
.L_x_146:
[----:B------:R-:W-:Y:S05]  /*4b70*/  BSYNC B1 ;  /* 0x0000000000017941 */ /* 0x000fea0003800000 */
.L_x_145:
        /* <DEDUP_REMOVED lines=10> */
.L_x_148:
[----:B------:R-:W-:Y:S05]  /*4c20*/  BSYNC B1 ;  /* 0x0000000000017941 */ /* 0x000fea0003800000 */
.L_x_147:
        /* <DEDUP_REMOVED lines=10> */
.L_x_150:
[----:B------:R-:W-:Y:S05]  /*4cd0*/  BSYNC B1 ;  /* 0x0000000000017941 */ /* 0x000fea0003800000 */
.L_x_149:
        /* <DEDUP_REMOVED lines=9> */
.L_x_152:
[----:B------:R-:W-:Y:S05]  /*4d70*/  BSYNC B1 ;  /* 0x0000000000017941 */ /* 0x000fea0003800000 */
.L_x_151:
        /* <DEDUP_REMOVED lines=9> */
.L_x_154:
[----:B------:R-:W-:Y:S05]  /*4e10*/  BSYNC B1 ;  /* 0x0000000000017941 */ /* 0x000fea0003800000 */
.L_x_153:
        /* <DEDUP_REMOVED lines=10> */
.L_x_156:
[----:B------:R-:W-:Y:S05]  /*4ec0*/  BSYNC B1 ;  /* 0x0000000000017941 */ /* 0x000fea0003800000 */
.L_x_155:
        /* <DEDUP_REMOVED lines=10> */
.L_x_158:
[----:B------:R-:W-:Y:S05]  /*4f70*/  BSYNC B1 ;  /* 0x0000000000017941 */ /* 0x000fea0003800000 */
.L_x_157:
[----:B-----5:R-:W-:Y:S01]  /*4f80*/  HADD2.F32 R3, -RZ, R18.H0_H0 ;  /* 0x20000012ff037230 */ /* 0x020fe20000004100 */
[----:B------:R-:W-:Y:S01]  /*4f90*/  ISETP.GT.AND P0, PT, R0, 0x8, P0 ;  /* 0x000000080000780c */ /* 0x000fe20000704270 */
[----:B------:R-:W-:Y:S03]  /*4fa0*/  BSSY B1, `(.L_x_159) ;  /* 0x0000007000017945 */ /* 0x000fe60003800000 */
[----:B01----:R-:W-:-:S04]  /*4fb0*/  FMUL R4, R3, R90 ;  /* 0x0000005a03047220 */ /* 0x003fc80000400000 */
[----:B------:R-:W-:-:S05]  /*4fc0*/  FFMA R4, R85, R89, R4 ;  /* 0x0000005955047223 */ /* 0x000fca0000000004 */
[----:B------:R-:W-:-:S05]  /*4fd0*/  F2FP.F16.F32.PACK_AB R4, RZ, R4 ;  /* 0x00000004ff04723e */ /* 0x000fca00000000ff */
[----:B------:R0:W-:Y:S01]  /*4fe0*/  @P3 STG.E.U16 desc[UR36][R8.64+0xf2], R4 ;  /* 0x0000f20408003986 */ /* 0x0001e2000c101524 */
[----:B------:R-:W-:Y:S05]  /*4ff0*/  @!P0 BRA `(.L_x_160) ;  /* 0x0000000000048947 */ /* 0x000fea0003800000 */
[----:B------:R1:W5:Y:S02]  /*5000*/  LDG.E.LTC128B.U16 R18, desc[UR36][R6.64+0xf0] ;  /* 0x0000f02406127981 */ /* 0x000364000c1e1520 */
.L_x_160:
[----:B------:R-:W-:Y:S05]  /*5010*/  BSYNC B1 ;  /* 0x0000000000017941 */ /* 0x000fea0003800000 */
.L_x_159:
[----:B-----5:R-:W-:Y:S01]  /*5020*/  HADD2.F32 R3, -RZ, R18.H0_H0 ;  /* 0x20000012ff037230 */ /* 0x020fe20000004100 */
[----:B------:R-:W-:Y:S01]  /*5030*/  ISETP.GT.AND P1, PT, R0, 0x8, P1 ;  /* 0x000000080000780c */ /* 0x000fe20000f24270 */
[----:B0-----:R-:W-:Y:S01]  /*5040*/  @P0 IMAD.MOV.U32 R4, RZ, RZ, R10 ;  /* 0x000000ffff040224 */ /* 0x001fe200078e000a */
[----:B------:R-:W-:Y:S01]  /*5050*/  BSSY B1, `(.L_x_161) ;  /* 0x0000008000017945 */ /* 0x000fe20003800000 */
[----:B------:R-:W-:Y:S02]  /*5060*/  @P0 IMAD.MOV.U32 R5, RZ, RZ, R11 ;  /* 0x000000ffff050224 */ /* 0x000fe400078e000b */
[----:B------:R-:W-:-:S04]  /*5070*/  FMUL R3, R3, R90 ;  /* 0x0000005a03037220 */ /* 0x000fc80000400000 */
[----:B------:R-:W-:-:S05]  /*5080*/  FFMA R3, R86, R89, R3 ;  /* 0x0000005956037223 */ /* 0x000fca0000000003 */
[----:B------:R-:W-:-:S05]  /*5090*/  F2FP.F16.F32.PACK_AB R3, RZ, R3 ;  /* 0x00000003ff03723e */ /* 0x000fca00000000ff */
[----:B------:R0:W-:Y:S01]  /*50a0*/  @P0 STG.E.U16 desc[UR36][R4.64+0xf0], R3 ;  /* 0x0000f00304000986 */ /* 0x0001e2000c101524 */
[----:B------:R-:W-:Y:S05]  /*50b0*/  @!P1 BRA `(.L_x_162) ;  /* 0x0000000000049947 */ /* 0x000fea0003800000 */
[----:B------:R0:W5:Y:S02]  /*50c0*/  LDG.E.LTC128B.U16 R18, desc[UR36][R6.64+0xf2] ;  /* 0x0000f22406127981 */ /* 0x000164000c1e1520 */
.L_x_162:
[----:B------:R-:W-:Y:S05]  /*50d0*/  BSYNC B1 ;  /* 0x0000000000017941 */ /* 0x000fea0003800000 */
.L_x_161:
[----:B------:R-:W-:Y:S05]  /*50e0*/  @!P1 BRA `(.L_x_163) ;  /* 0x0000001000b09947 */ /* 0x000fea0003800000 */
[----:B0----5:R-:W-:-:S05]  /*50f0*/  HADD2.F32 R3, -RZ, R18.H0_H0 ;  /* 0x20000012ff037230 */ /* 0x021fca0000004100 */
[----:B------:R-:W-:-:S04]  /*5100*/  FMUL R0, R3, R90 ;  /* 0x0000005a03007220 */ /* 0x000fc80000400000 */
[----:B------:R-:W-:-:S05]  /*5110*/  FFMA R0, R87, R89, R0 ;  /* 0x0000005957007223 */ /* 0x000fca0000000000 */
[----:B------:R-:W-:-:S05]  /*5120*/  F2FP.F16.F32.PACK_AB R0, RZ, R0 ;  /* 0x00000000ff00723e */ /* 0x000fca00000000ff */
[----:B------:R0:W-:Y:S01]  /*5130*/  STG.E.U16 desc[UR36][R10.64+0xf2], R0 ;  /* 0x0000f2000a007986 */ /* 0x0001e2000c101524 */
[----:B------:R-:W-:Y:S05]  /*5140*/  BRA `(.L_x_163) ;  /* 0x0000001000987947 */ /* 0x000fea0003800000 */
.L_x_38:
[----:B------:R-:W-:Y:S01]  /*5150*/  ISETP.GT.AND P2, PT, R3, 0x1, PT ;  /* 0x000000010300780c */ /* 0x000fe20003f44270 */
[----:B------:R-:W-:Y:S01]  /*5160*/  ULDC.64 UR4, c[0x0][0x5c0] ;  /* 0x0001700000047ab9 */ /* 0x000fe20000000a00 */
[-C--:B------:R-:W-:Y:S01]  /*5170*/  FMUL R24, R24, R89.reuse ;  /* 0x0000005918187220 */ /* 0x080fe20000400000 */
[-C--:B------:R-:W-:Y:S01]  /*5180*/  FMUL R25, R25, R89.reuse ;  /* 0x0000005919197220 */ /* 0x080fe20000400000 */
[----:B------:R-:W-:Y:S01]  /*5190*/  ISETP.GT.AND P1, PT, R0, RZ, P2 ;  /* 0x000000ff0000720c */ /* 0x000fe20001724270 */
[-C--:B------:R-:W-:Y:S01]  /*51a0*/  FMUL R26, R26, R89.reuse ;  /* 0x000000591a1a7220 */ /* 0x080fe20000400000 */
[----:B------:R-:W-:Y:S01]  /*51b0*/  LEA R4, P4, R106, UR4, 0x1 ;  /* 0x000000046a047c11 */ /* 0x000fe2000f8808ff */
[-C--:B------:R-:W-:Y:S01]  /*51c0*/  FMUL R27, R27, R89.reuse ;  /* 0x000000591b1b7220 */ /* 0x080fe20000400000 */
[----:B------:R-:W-:Y:S01]  /*51d0*/  F2FP.F16.F32.PACK_AB R24, RZ, R24 ;  /* 0x00000018ff18723e */ /* 0x000fe200000000ff */
[-C--:B------:R-:W-:Y:S01]  /*51e0*/  FMUL R28, R28, R89.reuse ;  /* 0x000000591c1c7220 */ /* 0x080fe20000400000 */
[----:B------:R-:W-:Y:S01]  /*51f0*/  LEA.HI.X R5, R106, UR5, R115, 0x1, P4 ;  /* 0x000000056a057c11 */ /* 0x000fe2000a0f0c73 */
[----:B------:R-:W-:Y:S01]  /*5200*/  FMUL R29, R29, R89 ;  /* 0x000000591d1d7220 */ /* 0x000fe20000400000 */
[----:B------:R-:W-:Y:S01]  /*5210*/  F2FP.F16.F32.PACK_AB R25, RZ, R25 ;  /* 0x00000019ff19723e */ /* 0x000fe200000000ff */
[-C--:B------:R-:W-:Y:S01]  /*5220*/  FMUL R30, R30, R89.reuse ;  /* 0x000000591e1e7220 */ /* 0x080fe20000400000 */
[C---:B------:R-:W-:Y:S01]  /*5230*/  ISETP.GT.AND P2, PT, R0.reuse, 0x8, P2 ;  /* 0x000000080000780c */ /* 0x040fe20001744270 */
[----:B------:R-:W-:Y:S01]  /*5240*/  @P3 STG.E.U16 desc[UR36][R4.64], R24 ;  /* 0x0000001804003986 */ /* 0x000fe2000c101524 */
[----:B------:R-:W-:Y:S01]  /*5250*/  SHF.L.U64.HI R7, R91, 0x1, R96 ;  /* 0x000000015b077819 */ /* 0x000fe20000010260 */
[-C--:B------:R-:W-:Y:S01]  /*5260*/  FMUL R31, R31, R89.reuse ;  /* 0x000000591f1f7220 */ /* 0x080fe20000400000 */
[----:B------:R-:W-:Y:S01]  /*5270*/  LEA R6, P3, R91, R4, 0x1 ;  /* 0x000000045b067211 */ /* 0x000fe200078608ff */
[----:B------:R-:W-:Y:S01]  /*5280*/  @P1 STG.E.U16 desc[UR36][R4.64+0x2], R25 ;  /* 0x0000021904001986 */ /* 0x000fe2000c101524 */
[----:B------:R-:W-:Y:S01]  /*5290*/  ISETP.GT.AND P1, PT, R0, 0x8, P0 ;  /* 0x000000080000780c */ /* 0x000fe20000724270 */
[----:B------:R-:W-:Y:S01]  /*52a0*/  FMUL R32, R32, R89 ;  /* 0x0000005920207220 */ /* 0x000fe20000400000 */
[----:B------:R-:W-:Y:S01]  /*52b0*/  F2FP.F16.F32.PACK_AB R26, RZ, R26 ;  /* 0x0000001aff1a723e */ /* 0x000fe200000000ff */
[----:B------:R-:W-:Y:S01]  /*52c0*/  IMAD.X R7, R7, 0x1, R5, P3 ;  /* 0x0000000107077824 */ /* 0x000fe200018e0605 */
[----:B------:R-:W-:Y:S01]  /*52d0*/  F2FP.F16.F32.PACK_AB R27, RZ, R27 ;  /* 0x0000001bff1b723e */ /* 0x000fe200000000ff */
[-C--:B------:R-:W-:Y:S01]  /*52e0*/  FMUL R33, R33, R89.reuse ;  /* 0x0000005921217220 */ /* 0x080fe20000400000 */
[----:B------:R-:W-:Y:S01]  /*52f0*/  ISETP.GT.AND P0, PT, R3, 0x8, PT ;  /* 0x000000080300780c */ /* 0x000fe20003f04270 */
[-C--:B------:R-:W-:Y:S01]  /*5300*/  FMUL R34, R34, R89.reuse ;  /* 0x0000005922227220 */ /* 0x080fe20000400000 */
[----:B------:R-:W-:Y:S01]  /*5310*/  F2FP.F16.F32.PACK_AB R28, RZ, R28 ;  /* 0x0000001cff1c723e */ /* 0x000fe200000000ff */
[-C--:B------:R-:W-:Y:S01]  /*5320*/  FMUL R35, R35, R89.reuse ;  /* 0x0000005923237220 */ /* 0x080fe20000400000 */
[----:B------:R-:W-:Y:S01]  /*5330*/  ISETP.GT.AND P4, PT, R0, RZ, P0 ;  /* 0x000000ff0000720c */ /* 0x000fe20000784270 */
[----:B------:R-:W-:Y:S01]  /*5340*/  FMUL R36, R36, R89 ;  /* 0x0000005924247220 */ /* 0x000fe20000400000 */
[----:B------:R-:W-:Y:S01]  /*5350*/  F2FP.F16.F32.PACK_AB R29, RZ, R29 ;  /* 0x0000001dff1d723e */ /* 0x000fe200000000ff */
[----:B------:R-:W-:Y:S01]  /*5360*/  @P1 STG.E.U16 desc[UR36][R6.64], R26 ;  /* 0x0000001a06001986 */ /* 0x000fe2000c101524 */
[----:B------:R-:W-:Y:S01]  /*5370*/  ISETP.GT.AND P1, PT, R0, 0x8, P0 ;  /* 0x000000080000780c */ /* 0x000fe20000724270 */
[-C--:B------:R-:W-:Y:S01]  /*5380*/  FMUL R37, R37, R89.reuse ;  /* 0x0000005925257220 */ /* 0x080fe20000400000 */
[----:B------:R-:W-:Y:S01]  /*5390*/  F2FP.F16.F32.PACK_AB R30, RZ, R30 ;  /* 0x0000001eff1e723e */ /* 0x000fe200000000ff */
[----:B------:R-:W-:Y:S01]  /*53a0*/  @P2 STG.E.U16 desc[UR36][R6.64+0x2], R27 ;  /* 0x0000021b06002986 */ /* 0x000fe2000c101524 */
[----:B------:R-:W-:Y:S01]  /*53b0*/  ISETP.GT.AND P2, PT, R3, 0x9, PT ;  /* 0x000000090300780c */ /* 0x000fe20003f44270 */
[----:B------:R-:W-:Y:S01]  /*53c0*/  FMUL R38, R38, R89 ;  /* 0x0000005926267220 */ /* 0x000fe20000400000 */
[----:B------:R-:W-:Y:S01]  /*53d0*/  F2FP.F16.F32.PACK_AB R31, RZ, R31 ;  /* 0x0000001fff1f723e */ /* 0x000fe200000000ff */
[-C--:B------:R-:W-:Y:S01]  /*53e0*/  FMUL R39, R39, R89.reuse ;  /* 0x0000005927277220 */ /* 0x080fe20000400000 */
[C---:B------:R-:W-:Y:S01]  /*53f0*/  ISETP.GT.AND P3, PT, R0.reuse, RZ, P2 ;  /* 0x000000ff0000720c */ /* 0x040fe20001764270 */
[----:B------:R-:W-:Y:S01]  /*5400*/  @P4 STG.E.U16 desc[UR36][R4.64+0x10], R28 ;  /* 0x0000101c04004986 */ /* 0x000fe2000c101524 */
[----:B------:R-:W-:Y:S01]  /*5410*/  ISETP.GT.AND P2, PT, R0, 0x8, P2 ;  /* 0x000000080000780c */ /* 0x000fe20001744270 */
        /* <DEDUP_REMOVED lines=8> */
[-C--:B------:R-:W-:Y:S01]  /*54a0*/  FMUL R44, R44, R89.reuse ;  /* 0x000000592c2c7220 */ /* 0x080fe20000400000 */
[----:B------:R-:W-:Y:S01]  /*54b0*/  F2FP.F16.F32.PACK_AB R34, RZ, R34 ;  /* 0x00000022ff22723e */ /* 0x000fe200000000ff */
[----:B------:R-:W-:Y:S01]  /*54c0*/  @P3 STG.E.U16 desc[UR36][R4.64+0x12], R29 ;  /* 0x0000121d04003986 */ /* 0x000fe2000c101524 */
[----:B------:R-:W-:Y:S01]  /*54d0*/  ISETP.GT.AND P3, PT, R3, 0x11, PT ;  /* 0x000000110300780c */ /* 0x000fe20003f64270 */
[----:B------:R-:W-:Y:S01]  /*54e0*/  FMUL R45, R45, R89 ;  /* 0x000000592d2d7220 */ /* 0x000fe20000400000 */
[----:B------:R-:W-:Y:S01]  /*54f0*/  F2FP.F16.F32.PACK_AB R35, RZ, R35 ;  /* 0x00000023ff23723e */ /* 0x000fe200000000ff */
[----:B------:R-:W-:Y:S01]  /*5500*/  @P1 STG.E.U16 desc[UR36][R6.64+0x10], R30 ;  /* 0x0000101e06001986 */ /* 0x000fe2000c101524 */
[----:B------:R-:W-:Y:S01]  /*5510*/  ISETP.GT.AND P1, PT, R0, 0x8, P0 ;  /* 0x000000080000780c */ /* 0x000fe20000724270 */
[-C--:B------:R-:W-:Y:S01]  /*5520*/  FMUL R46, R46, R89.reuse ;  /* 0x000000592e2e7220 */ /* 0x080fe20000400000 */
[----:B------:R-:W-:Y:S01]  /*5530*/  ISETP.GT.AND P0, PT, R3, 0x18, PT ;  /* 0x000000180300780c */ /* 0x000fe20003f04270 */
[----:B------:R-:W-:Y:S01]  /*5540*/  @P2 STG.E.U16 desc[UR36][R6.64+0x12], R31 ;  /* 0x0000121f06002986 */ /* 0x000fe2000c101524 */
[C---:B------:R-:W-:Y:S01]  /*5550*/  ISETP.GT.AND P2, PT, R0.reuse, RZ, P3 ;  /* 0x000000ff0000720c */ /* 0x040fe20001f44270 */
[-C--:B------:R-:W-:Y:S01]  /*5560*/  FMUL R47, R47, R89.reuse ;  /* 0x000000592f2f7220 */ /* 0x080fe20000400000 */
[C---:B------:R-:W-:Y:S01]  /*5570*/  ISETP.GT.AND P3, PT, R0.reuse, 0x8, P3 ;  /* 0x000000080000780c */ /* 0x040fe20001f64270 */
[----:B------:R-:W-:Y:S01]  /*5580*/  @P4 STG.E.U16 desc[UR36][R4.64+0x20], R32 ;  /* 0x0000202004004986 */ /* 0x000fe2000c101524 */
[----:B------:R-:W-:Y:S01]  /*5590*/  ISETP.GT.AND P4, PT, R0, RZ, P0 ;  /* 0x000000ff0000720c */ /* 0x000fe20000784270 */
[-C--:B------:R-:W-:Y:S01]  /*55a0*/  FMUL R48, R48, R89.reuse ;  /* 0x0000005930307220 */ /* 0x080fe20000400000 */
[----:B------:R-:W-:Y:S01]  /*55b0*/  F2FP.F16.F32.PACK_AB R36, RZ, R36 ;  /* 0x00000024ff24723e */ /* 0x000fe200000000ff */
[----:B------:R-:W-:Y:S01]  /*55c0*/  FMUL R49, R49, R89 ;  /* 0x0000005931317220 */ /* 0x000fe20000400000 */
[----:B------:R-:W-:Y:S01]  /*55d0*/  F2FP.F16.F32.PACK_AB R37, RZ, R37 ;  /* 0x00000025ff25723e */ /* 0x000fe200000000ff */
[-C--:B------:R-:W-:Y:S01]  /*55e0*/  FMUL R50, R50, R89.reuse ;  /* 0x0000005932327220 */ /* 0x080fe20000400000 */
[----:B------:R-:W-:Y:S01]  /*55f0*/  F2FP.F16.F32.PACK_AB R38, RZ, R38 ;  /* 0x00000026ff26723e */ /* 0x000fe200000000ff */
[----:B------:R-:W-:Y:S01]  /*5600*/  FMUL R51, R51, R89 ;  /* 0x0000005933337220 */ /* 0x000fe20000400000 */
[----:B------:R-:W-:Y:S01]  /*5610*/  F2FP.F16.F32.PACK_AB R39, RZ, R39 ;  /* 0x00000027ff27723e */ /* 0x000fe200000000ff */
[----:B------:R-:W-:Y:S01]  /*5620*/  @P2 STG.E.U16 desc[UR36][R4.64+0x22], R33 ;  /* 0x0000222104002986 */ /* 0x000fe2000c101524 */
[----:B------:R-:W-:Y:S01]  /*5630*/  F2FP.F16.F32.PACK_AB R40, RZ, R40 ;  /* 0x00000028ff28723e */ /* 0x000fe200000000ff */
[----:B------:R-:W-:Y:S01]  /*5640*/  FMUL R52, R52, R89 ;  /* 0x0000005934347220 */ /* 0x000fe20000400000 */
[----:B------:R-:W-:Y:S01]  /*5650*/  F2FP.F16.F32.PACK_AB R41, RZ, R41 ;  /* 0x00000029ff29723e */ /* 0x000fe200000000ff */
[----:B------:R-:W-:Y:S01]  /*5660*/  @P1 STG.E.U16 desc[UR36][R6.64+0x20], R34 ;  /* 0x0000202206001986 */ /* 0x000fe2000c101524 */
[----:B------:R-:W-:Y:S01]  /*5670*/  ISETP.GT.AND P1, PT, R0, 0x8, P0 ;  /* 0x000000080000780c */ /* 0x000fe20000724270 */
[-C--:B------:R-:W-:Y:S01]  /*5680*/  FMUL R53, R53, R89.reuse ;  /* 0x0000005935357220 */ /* 0x080fe20000400000 */
[C---:B------:R-:W-:Y:S01]  /*5690*/  ISETP.GT.AND P0, PT, R3.reuse, 0x20, PT ;  /* 0x000000200300780c */ /* 0x040fe20003f04270 */
[----:B------:R-:W-:Y:S01]  /*56a0*/  @P3 STG.E.U16 desc[UR36][R6.64+0x22], R35 ;  /* 0x0000222306003986 */ /* 0x000fe2000c101524 */
[----:B------:R-:W-:Y:S01]  /*56b0*/  ISETP.GT.AND P3, PT, R3, 0x19, PT ;  /* 0x000000190300780c */ /* 0x000fe20003f64270 */
[-C--:B------:R-:W-:Y:S01]  /*56c0*/  FMUL R54, R54, R89.reuse ;  /* 0x0000005936367220 */ /* 0x080fe20000400000 */
[----:B------:R-:W-:Y:S01]  /*56d0*/  F2FP.F16.F32.PACK_AB R42, RZ, R42 ;  /* 0x0000002aff2a723e */ /* 0x000fe200000000ff */
[----:B------:R-:W-:Y:S01]  /*56e0*/  @P4 STG.E.U16 desc[UR36][R4.64+0x30], R36 ;  /* 0x0000302404004986 */ /* 0x000fe2000c101524 */
[C---:B------:R-:W-:Y:S01]  /*56f0*/  ISETP.GT.AND P2, PT, R0.reuse, RZ, P3 ;  /* 0x000000ff0000720c */ /* 0x040fe20001f44270 */
[-C--:B------:R-:W-:Y:S01]  /*5700*/  FMUL R55, R55, R89.reuse ;  /* 0x0000005937377220 */ /* 0x080fe20000400000 */
[----:B------:R-:W-:Y:S01]  /*5710*/  ISETP.GT.AND P3, PT, R0, 0x8, P3 ;  /* 0x000000080000780c */ /* 0x000fe20001f64270 */
[-C--:B------:R-:W-:Y:S01]  /*5720*/  FMUL R56, R56, R89.reuse ;  /* 0x0000005938387220 */ /* 0x080fe20000400000 */
[----:B------:R-:W-:Y:S01]  /*5730*/  ISETP.GT.AND P4, PT, R0, RZ, P0 ;  /* 0x000000ff0000720c */ /* 0x000fe20000784270 */
[----:B------:R-:W-:Y:S01]  /*5740*/  FMUL R57, R57, R89 ;  /* 0x0000005939397220 */ /* 0x000fe20000400000 */
[----:B------:R-:W-:Y:S01]  /*5750*/  F2FP.F16.F32.PACK_AB R43, RZ, R43 ;  /* 0x0000002bff2b723e */ /* 0x000fe200000000ff */
[-C--:B------:R-:W-:Y:S01]  /*5760*/  FMUL R58, R58, R89.reuse ;  /* 0x000000593a3a7220 */ /* 0x080fe20000400000 */
[----:B------:R-:W-:Y:S01]  /*5770*/  F2FP.F16.F32.PACK_AB R44, RZ, R44 ;  /* 0x0000002cff2c723e */ /* 0x000fe200000000ff */
[----:B------:R-:W-:Y:S01]  /*5780*/  FMUL R59, R59, R89 ;  /* 0x000000593b3b7220 */ /* 0x000fe20000400000 */
[----:B------:R-:W-:Y:S01]  /*5790*/  F2FP.F16.F32.PACK_AB R45, RZ, R45 ;  /* 0x0000002dff2d723e */ /* 0x000fe200000000ff */
[----:B------:R-:W-:Y:S01]  /*57a0*/  FMUL R60, R60, R89 ;  /* 0x000000593c3c7220 */ /* 0x000fe20000400000 */
[----:B------:R-:W-:Y:S01]  /*57b0*/  F2FP.F16.F32.PACK_AB R46, RZ, R46 ;  /* 0x0000002eff2e723e */ /* 0x000fe200000000ff */
[----:B------:R-:W-:Y:S01]  /*57c0*/  @P2 STG.E.U16 desc[UR36][R4.64+0x32], R37 ;  /* 0x0000322504002986 */ /* 0x000fe2000c101524 */
[----:B------:R-:W-:Y:S01]  /*57d0*/  F2FP.F16.F32.PACK_AB R47, RZ, R47 ;  /* 0x0000002fff2f723e */ /* 0x000fe200000000ff */
[-C--:B------:R-:W-:Y:S01]  /*57e0*/  FMUL R61, R61, R89.reuse ;  /* 0x000000593d3d7220 */ /* 0x080fe20000400000 */
[----:B------:R-:W-:Y:S01]  /*57f0*/  F2FP.F16.F32.PACK_AB R48, RZ, R48 ;  /* 0x00000030ff30723e */ /* 0x000fe200000000ff */
[----:B------:R-:W-:Y:S01]  /*5800*/  @P1 STG.E.U16 desc[UR36][R6.64+0x30], R38 ;  /* 0x0000302606001986 */ /* 0x000fe2000c101524 */
[----:B------:R-:W-:Y:S01]  /*5810*/  ISETP.GT.AND P1, PT, R0, 0x8, P0 ;  /* 0x000000080000780c */ /* 0x000fe20000724270 */
[-C--:B------:R-:W-:Y:S01]  /*5820*/  FMUL R62, R62, R89.reuse ;  /* 0x000000593e3e7220 */ /* 0x080fe20000400000 */
[C---:B------:R-:W-:Y:S01]  /*5830*/  ISETP.GT.AND P0, PT, R3.reuse, 0x28, PT ;  /* 0x000000280300780c */ /* 0x040fe20003f04270 */
[----:B------:R-:W-:Y:S01]  /*5840*/  @P3 STG.E.U16 desc[UR36][R6.64+0x32], R39 ;  /* 0x0000322706003986 */ /* 0x000fe2000c101524 */
[----:B------:R-:W-:Y:S01]  /*5850*/  ISETP.GT.AND P3, PT, R3, 0x21, PT ;  /* 0x000000210300780c */ /* 0x000fe20003f64270 */
[----:B------:R-:W-:Y:S01]  /*5860*/  FMUL R63, R63, R89 ;  /* 0x000000593f3f7220 */ /* 0x000fe20000400000 */
[----:B------:R-:W-:Y:S01]  /*5870*/  F2FP.F16.F32.PACK_AB R49, RZ, R49 ;  /* 0x00000031ff31723e */ /* 0x000fe200000000ff */
[----:B------:R-:W-:Y:S01]  /*5880*/  @P4 STG.E.U16 desc[UR36][R4.64+0x40], R40 ;  /* 0x0000402804004986 */ /* 0x000fe2000c101524 */
[----:B------:R-:W-:Y:S01]  /*5890*/  ISETP.GT.AND P2, PT, R0, RZ, P3 ;  /* 0x000000ff0000720c */ /* 0x000fe20001f44270 */
[-C--:B------:R-:W-:Y:S01]  /*58a0*/  FMUL R64, R64, R89.reuse ;  /* 0x0000005940407220 */ /* 0x080fe20000400000 */
[C---:B------:R-:W-:Y:S01]  /*58b0*/  ISETP.GT.AND P3, PT, R0.reuse, 0x8, P3 ;  /* 0x000000080000780c */ /* 0x040fe20001f64270 */
[-C--:B------:R-:W-:Y:S01]  /*58c0*/  FMUL R65, R65, R89.reuse ;  /* 0x0000005941417220 */ /* 0x080fe20000400000 */
        /* <DEDUP_REMOVED lines=62> */
[----:B------:R-:W-:-:S02]  /*5cb0*/  F2FP.F16.F32.PACK_AB R68, RZ, R68 ;  /* 0x00000044ff44723e */ /* 0x000fc400000000ff */
[----:B------:R-:W-:Y:S01]  /*5cc0*/  F2FP.F16.F32.PACK_AB R69, RZ, R69 ;  /* 0x00000045ff45723e */ /* 0x000fe200000000ff */
[----:B------:R-:W-:Y:S01]  /*5cd0*/  @P1 STG.E.U16 desc[UR36][R6.64+0x60], R50 ;  /* 0x0000603206001986 */ /* 0x000fe2000c101524 */
[C---:B------:R-:W-:Y:S02]  /*5ce0*/  ISETP.GT.AND P1, PT, R0.reuse, 0x8, P0 ;  /* 0x000000080000780c */ /* 0x040fe40000724270 */
[C---:B------:R-:W-:Y:S01]  /*5cf0*/  ISETP.GT.AND P0, PT, R3.reuse, 0x40, PT ;  /* 0x000000400300780c */ /* 0x040fe20003f04270 */
[----:B------:R-:W-:Y:S01]  /*5d00*/  @P3 STG.E.U16 desc[UR36][R6.64+0x62], R51 ;  /* 0x0000623306003986 */ /* 0x000fe2000c101524 */
[----:B------:R-:W-:Y:S02]  /*5d10*/  ISETP.GT.AND P3, PT, R3, 0x39, PT ;  /* 0x000000390300780c */ /* 0x000fe40003f64270 */
[----:B------:R-:W-:Y:S01]  /*5d20*/  F2FP.F16.F32.PACK_AB R70, RZ, R70 ;  /* 0x00000046ff46723e */ /* 0x000fe200000000ff */
[----:B------:R-:W-:Y:S01]  /*5d30*/  @P4 STG.E.U16 desc[UR36][R4.64+0x70], R52 ;  /* 0x0000703404004986 */ /* 0x000fe2000c101524 */
[----:B------:R-:W-:-:S02]  /*5d40*/  ISETP.GT.AND P2, PT, R0, RZ, P3 ;  /* 0x000000ff0000720c */ /* 0x000fc40001f44270 */
[C---:B------:R-:W-:Y:S02]  /*5d50*/  ISETP.GT.AND P3, PT, R0.reuse, 0x8, P3 ;  /* 0x000000080000780c */ /* 0x040fe40001f64270 */
[----:B------:R-:W-:Y:S02]  /*5d60*/  ISETP.GT.AND P4, PT, R0, RZ, P0 ;  /* 0x000000ff0000720c */ /* 0x000fe40000784270 */
[----:B------:R-:W-:Y:S02]  /*5d70*/  F2FP.F16.F32.PACK_AB R71, RZ, R71 ;  /* 0x00000047ff47723e */ /* 0x000fe400000000ff */
[----:B------:R-:W-:Y:S02]  /*5d80*/  F2FP.F16.F32.PACK_AB R72, RZ, R72 ;  /* 0x00000048ff48723e */ /* 0x000fe400000000ff */
[----:B------:R-:W-:Y:S02]  /*5d90*/  F2FP.F16.F32.PACK_AB R73, RZ, R73 ;  /* 0x00000049ff49723e */ /* 0x000fe400000000ff */
        /* <DEDUP_REMOVED lines=33> */
[----:B------:R-:W-:-:S03]  /*5fb0*/  F2FP.F16.F32.PACK_AB R87, RZ, R87 ;  /* 0x00000057ff57723e */ /* 0x000fc600000000ff */
[----:B------:R-:W-:Y:S04]  /*5fc0*/  @P2 STG.E.U16 desc[UR36][R4.64+0x92], R61 ;  /* 0x0000923d04002986 */ /* 0x000fe8000c101524 */
[----:B------:R-:W-:Y:S01]  /*5fd0*/  @P1 STG.E.U16 desc[UR36][R6.64+0x90], R62 ;  /* 0x0000903e06001986 */ /* 0x000fe2000c101524 */
[----:B------:R-:W-:Y:S02]  /*5fe0*/  ISETP.GT.AND P1, PT, R0, 0x8, P0 ;  /* 0x000000080000780c */ /* 0x000fe40000724270 */
[C---:B------:R-:W-:Y:S01]  /*5ff0*/  ISETP.GT.AND P0, PT, R3.reuse, 0x58, PT ;  /* 0x000000580300780c */ /* 0x040fe20003f04270 */
[----:B------:R-:W-:Y:S01]  /*6000*/  @P3 STG.E.U16 desc[UR36][R6.64+0x92], R63 ;  /* 0x0000923f06003986 */ /* 0x000fe2000c101524 */
[----:B------:R-:W-:-:S03]  /*6010*/  ISETP.GT.AND P3, PT, R3, 0x51, PT ;  /* 0x000000510300780c */ /* 0x000fc60003f64270 */
[----:B------:R-:W-:Y:S01]  /*6020*/  @P4 STG.E.U16 desc[UR36][R4.64+0xa0], R64 ;  /* 0x0000a04004004986 */ /* 0x000fe2000c101524 */
[C---:B------:R-:W-:Y:S02]  /*6030*/  ISETP.GT.AND P2, PT, R0.reuse, RZ, P3 ;  /* 0x000000ff0000720c */ /* 0x040fe40001f44270 */
[C---:B------:R-:W-:Y:S02]  /*6040*/  ISETP.GT.AND P3, PT, R0.reuse, 0x8, P3 ;  /* 0x000000080000780c */ /* 0x040fe40001f64270 */
[----:B------:R-:W-:-:S09]  /*6050*/  ISETP.GT.AND P4, PT, R0, RZ, P0 ;  /* 0x000000ff0000720c */ /* 0x000fd20000784270 */
        /* <DEDUP_REMOVED lines=9> */
[C---:B------:R-:W-:Y:S02]  /*60f0*/  ISETP.GT.AND P3, PT, R0.reuse, RZ, P0 ;  /* 0x000000ff0000720c */ /* 0x040fe40000764270 */
[----:B------:R-:W-:-:S07]  /*6100*/  ISETP.GT.AND P0, PT, R0, 0x8, P0 ;  /* 0x000000080000780c */ /* 0x000fce0000704270 */
[----:B------:R-:W-:Y:S04]  /*6110*/  @P2 STG.E.U16 desc[UR36][R4.64+0xb2], R69 ;  /* 0x0000b24504002986 */ /* 0x000fe8000c101524 */
[----:B------:R-:W-:Y:S01]  /*6120*/  @P1 STG.E.U16 desc[UR36][R6.64+0xb0], R70 ;  /* 0x0000b04606001986 */ /* 0x000fe2000c101524 */
[----:B------:R-:W-:-:S03]  /*6130*/  ISETP.GT.AND P1, PT, R3, 0x68, PT ;  /* 0x000000680300780c */ /* 0x000fc60003f24270 */
        /* <DEDUP_REMOVED lines=11> */
[C---:B------:R-:W-:Y:S02]  /*61f0*/  ISETP.GT.AND P2, PT, R0.reuse, RZ, P0 ;  /* 0x000000ff0000720c */ /* 0x040fe40000744270 */
[----:B------:R-:W-:Y:S01]  /*6200*/  ISETP.GT.AND P0, PT, R0, 0x8, P0 ;  /* 0x000000080000780c */ /* 0x000fe20000704270 */
[----:B------:R-:W-:Y:S01]  /*6210*/  @P3 STG.E.U16 desc[UR36][R4.64+0xd0], R76 ;  /* 0x0000d04c04003986 */ /* 0x000fe2000c101524 */
[----:B------:R-:W-:-:S04]  /*6220*/  ISETP.GT.AND P3, PT, R3, 0x70, PT ;  /* 0x000000700300780c */ /* 0x000fc80003f64270 */
[C---:B------:R-:W-:Y:S02]  /*6230*/  ISETP.GT.AND P4, PT, R0.reuse, RZ, P3 ;  /* 0x000000ff0000720c */ /* 0x040fe40001f84270 */
[----:B------:R-:W-:-:S03]  /*6240*/  ISETP.GT.AND P3, PT, R0, 0x8, P3 ;  /* 0x000000080000780c */ /* 0x000fc60001f64270 */
[----:B------:R-:W-:Y:S01]  /*6250*/  @P2 STG.E.U16 desc[UR36][R4.64+0xd2], R77 ;  /* 0x0000d24d04002986 */ /* 0x000fe2000c101524 */
[----:B------:R-:W-:-:S03]  /*6260*/  ISETP.GT.AND P2, PT, R3, 0x79, PT ;  /* 0x000000790300780c */ /* 0x000fc60003f44270 */
[----:B------:R-:W-:Y:S01]  /*6270*/  @P1 STG.E.U16 desc[UR36][R6.64+0xd0], R78 ;  /* 0x0000d04e06001986 */ /* 0x000fe2000c101524 */
[----:B------:R-:W-:-:S03]  /*6280*/  ISETP.GT.AND P1, PT, R3, 0x78, PT ;  /* 0x000000780300780c */ /* 0x000fc60003f24270 */
[----:B------:R-:W-:Y:S01]  /*6290*/  @P0 STG.E.U16 desc[UR36][R6.64+0xd2], R79 ;  /* 0x0000d24f06000986 */ /* 0x000fe2000c101524 */
[----:B------:R-:W-:-:S03]  /*62a0*/  ISETP.GT.AND P0, PT, R3, 0x71, PT ;  /* 0x000000710300780c */ /* 0x000fc60003f04270 */
[----:B------:R-:W-:Y:S01]  /*62b0*/  @P4 STG.E.U16 desc[UR36][R4.64+0xe0], R80 ;  /* 0x0000e05004004986 */ /* 0x000fe2000c101524 */
[C---:B------:R-:W-:Y:S02]  /*62c0*/  ISETP.GT.AND P4, PT, R0.reuse, RZ, P0 ;  /* 0x000000ff0000720c */ /* 0x040fe40000784270 */
[----:B------:R-:W-:-:S11]  /*62d0*/  ISETP.GT.AND P0, PT, R0, 0x8, P0 ;  /* 0x000000080000780c */ /* 0x000fd60000704270 */
[----:B------:R-:W-:Y:S01]  /*62e0*/  @P4 STG.E.U16 desc[UR36][R4.64+0xe2], R81 ;  /* 0x0000e25104004986 */ /* 0x000fe2000c101524 */
[C---:B------:R-:W-:Y:S02]  /*62f0*/  ISETP.GT.AND P4, PT, R0.reuse, RZ, P2 ;  /* 0x000000ff0000720c */ /* 0x040fe40001784270 */
[C---:B------:R-:W-:Y:S01]  /*6300*/  ISETP.GT.AND P2, PT, R0.reuse, 0x8, P2 ;  /* 0x000000080000780c */ /* 0x040fe20001744270 */
[----:B------:R-:W-:Y:S01]  /*6310*/  @P3 STG.E.U16 desc[UR36][R6.64+0xe0], R82 ;  /* 0x0000e05206003986 */ /* 0x000fe2000c101524 */
[C---:B------:R-:W-:Y:S02]  /*6320*/  ISETP.GT.AND P3, PT, R0.reuse, RZ, P1 ;  /* 0x000000ff0000720c */ /* 0x040fe40000f64270 */
[----:B------:R-:W-:Y:S01]  /*6330*/  ISETP.GT.AND P1, PT, R0, 0x8, P1 ;  /* 0x000000080000780c */ /* 0x000fe20000f24270 */
[----:B------:R-:W-:Y:S10]  /*6340*/  @P0 STG.E.U16 desc[UR36][R6.64+0xe2], R83 ;  /* 0x0000e25306000986 */ /* 0x000ff4000c101524 */
[----:B------:R-:W-:Y:S04]  /*6350*/  @P3 STG.E.U16 desc[UR36][R4.64+0xf0], R84 ;  /* 0x0000f05404003986 */ /* 0x000fe8000c101524 */
[----:B------:R0:W-:Y:S02]  /*6360*/  @P4 STG.E.U16 desc[UR36][R4.64+0xf2], R85 ;  /* 0x0000f25504004986 */ /* 0x0001e4000c101524 */
[----:B0-----:R-:W-:-:S02]  /*6370*/  @P1 IMAD.MOV.U32 R4, RZ, RZ, R6 ;  /* 0x000000ffff041224 */ /* 0x001fc400078e0006 */
[----:B------:R-:W-:-:S05]  /*6380*/  @P1 IMAD.MOV.U32 R5, RZ, RZ, R7 ;  /* 0x000000ffff051224 */ /* 0x000fca00078e0007 */
[----:B------:R0:W-:Y:S04]  /*6390*/  @P1 STG.E.U16 desc[UR36][R4.64+0xf0], R86 ;  /* 0x0000f05604001986 */ /* 0x0001e8000c101524 */
[----:B------:R0:W-:Y:S02]  /*63a0*/  @P2 STG.E.U16 desc[UR36][R6.64+0xf2], R87 ;  /* 0x0000f25706002986 */ /* 0x0001e4000c101524 */
.L_x_163:
[----:B------:R-:W-:Y:S05]  /*63b0*/  BSYNC B0 ;  /* 0x0000000000007941 */ /* 0x000fea0003800000 */
.L_x_37:
[----:B0-----:R-:W2:Y:S01]  /*63c0*/  LDL.64 R4, [R1] ;  /* 0x0000000001047983 */ /* 0x001ea20000100a00 */
[----:B------:R-:W-:Y:S01]  /*63d0*/  ULDC.64 UR4, c[0x0][0x650] ;  /* 0x0001940000047ab9 */ /* 0x000fe20000000a00 */
[----:B------:R-:W-:Y:S02]  /*63e0*/  IMAD.U32 R0, RZ, RZ, UR44 ;  /* 0x0000002cff007e24 */ /* 0x000fe4000f8e00ff */
[----:B------:R-:W-:Y:S02]  /*63f0*/  IMAD.MOV.U32 R22, RZ, RZ, -0x1 ;  /* 0xffffffffff167424 */ /* 0x000fe400078e00ff */
[----:B------:R0:W-:Y:S01]  /*6400*/  SYNCS.ARRIVE.TRANS64.A1T0 RZ, [R0+UR46], RZ ;  /* 0x000000ff00ff79a7 */ /* 0x0001e2000810002e */
[----:B-----5:R-:W-:Y:S02]  /*6410*/  IMAD.MOV.U32 R18, RZ, RZ, -0x1 ;  /* 0xffffffffff127424 */ /* 0x020fe400078e00ff */
[----:B------:R-:W-:Y:S01]  /*6420*/  IMAD.MOV.U32 R19, RZ, RZ, -0x1 ;  /* 0xffffffffff137424 */ /* 0x000fe200078e00ff */
[----:B0-----:R-:W-:-:S02]  /*6430*/  PRMT R0, RZ, 0x7610, R0 ;  /* 0x00007610ff007816 */ /* 0x001fc40000000000 */
[----:B--2---:R-:W-:-:S05]  /*6440*/  LEA R16, P0, R4, R16, 0x1 ;  /* 0x0000001004107211 */ /* 0x004fca00078008ff */
[----:B------:R-:W-:Y:S01]  /*6450*/  IMAD.X R17, R98, 0x1, R17, P0 ;  /* 0x0000000162117824 */ /* 0x000fe200000e0611 */
[----:B------:R-:W-:-:S04]  /*6460*/  ISETP.GE.U32.AND P0, PT, R16, UR4, PT ;  /* 0x0000000410007c0c */ /* 0x000fc8000bf06070 */
[----:B------:R-:W-:-:S13]  /*6470*/  ISETP.GE.U32.AND.EX P0, PT, R17, UR5, PT, P0 ;  /* 0x0000000511007c0c */ /* 0x000fda000bf06100 */
[----:B------:R-:W-:Y:S05]  /*6480*/  @P0 BRA `(.L_x_164) ;  /* 0x00000004004c0947 */ /* 0x000fea0003800000 */
[----:B------:R-:W0:Y:S01]  /*6490*/  LDC.64 R10, c[0x0][0x628] ;  /* 0x00018a00ff0a7b82 */ /* 0x000e220000000a00 */
[----:B------:R-:W2:Y:S01]  /*64a0*/  S2R R12, SR_CTAID.X ;  /* 0x00000000000c7919 */ /* 0x000ea20000002500 */
[----:B------:R-:W-:Y:S02]  /*64b0*/  IMAD.MOV.U32 R8, RZ, RZ, R16 ;  /* 0x000000ffff087224 */ /* 0x000fe400078e0010 */
[----:B------:R-:W-:Y:S01]  /*64c0*/  IMAD.MOV.U32 R9, RZ, RZ, R17 ;  /* 0x000000ffff097224 */ /* 0x000fe200078e0011 */
[----:B------:R-:W0:Y:S03]  /*64d0*/  S2R R18, SR_CTAID.Y ;  /* 0x0000000000127919 */ /* 0x000e260000002600 */
[----:B------:R-:W1:Y:S08]  /*64e0*/  LDC R0, c[0x0][0x630] ;  /* 0x00018c00ff007b82 */ /* 0x000e700000000800 */
[----:B------:R-:W1:Y:S01]  /*64f0*/  LDC.64 R14, c[0x0][0x620] ;  /* 0x00018800ff0e7b82 */ /* 0x000e620000000a00 */
[----:B0-----:R-:W-:-:S04]  /*6500*/  ISETP.NE.U32.AND P0, PT, R10, RZ, PT ;  /* 0x000000ff0a00720c */ /* 0x001fc80003f05070 */
[----:B------:R-:W-:-:S13]  /*6510*/  ISETP.NE.AND.EX P0, PT, R11, RZ, PT, P0 ;  /* 0x000000ff0b00720c */ /* 0x000fda0003f05300 */
[----:B-12---:R-:W-:Y:S05]  /*6520*/  @!P0 BRA `(.L_x_165) ;  /* 0x0000000000288947 */ /* 0x006fea0003800000 */
[----:B------:R-:W0:Y:S02]  /*6530*/  LDC R3, c[0x0][0x634] ;  /* 0x00018d00ff037b82 */ /* 0x000e240000000800 */
[----:B0-----:R-:W-:-:S05]  /*6540*/  IADD3 R3, P0, R16, R3, RZ ;  /* 0x0000000310037210 */ /* 0x001fca0007f1e0ff */
[----:B------:R-:W-:-:S04]  /*6550*/  IMAD.X R13, RZ, RZ, R17, P0 ;  /* 0x000000ffff0d7224 */ /* 0x000fc800000e0611 */
[----:B------:R-:W-:-:S04]  /*6560*/  IMAD.WIDE.U32 R4, R13, R10, RZ ;  /* 0x0000000a0d047225 */ /* 0x000fc800078e00ff */
[----:B---34-:R-:W-:-:S04]  /*6570*/  IMAD.WIDE.U32 R6, P0, R3, R11, R4 ;  /* 0x0000000b03067225 */ /* 0x018fc80007800004 */
[----:B------:R-:W-:-:S04]  /*6580*/  IMAD.WIDE.U32 R4, R3, R10, RZ ;  /* 0x0000000a03047225 */ /* 0x000fc800078e00ff */
[----:B------:R-:W-:Y:S01]  /*6590*/  IMAD.X R9, RZ, RZ, RZ, P0 ;  /* 0x000000ffff097224 */ /* 0x000fe200000e06ff */
[----:B------:R-:W-:Y:S01]  /*65a0*/  IADD3 RZ, P0, R5, R6, RZ ;  /* 0x0000000605ff7210 */ /* 0x000fe20007f1e0ff */
[----:B------:R-:W-:-:S04]  /*65b0*/  IMAD.MOV.U32 R8, RZ, RZ, R7 ;  /* 0x000000ffff087224 */ /* 0x000fc800078e0007 */
[----:B------:R-:W-:-:S08]  /*65c0*/  IMAD.WIDE.U32.X R8, R13, R11, R8, P0 ;  /* 0x0000000b0d087225 */ /* 0x000fd000000e0408 */
.L_x_165:
[-CC-:B------:R-:W-:Y:S01]  /*65d0*/  SHF.R.U64 R19, R8, R0.reuse, R9.reuse ;  /* 0x0000000008137219 */ /* 0x180fe20000001209 */
[----:B------:R-:W0:Y:S01]  /*65e0*/  LDC.64 R26, c[0x0][0x640] ;  /* 0x00019000ff1a7b82 */ /* 0x000e220000000a00 */
[----:B------:R-:W-:Y:S01]  /*65f0*/  SHF.R.U32.HI R0, RZ, R0, R9 ;  /* 0x00000000ff007219 */ /* 0x000fe20000011609 */
[----:B------:R-:W-:Y:S01]  /*6600*/  ULDC UR4, c[0x0][0x150] ;  /* 0x0000540000047ab9 */ /* 0x000fe20000000800 */
[----:B------:R-:W-:Y:S02]  /*6610*/  IADD3 R3, P0, RZ, -R19, RZ ;  /* 0x80000013ff037210 */ /* 0x000fe40007f1e0ff */
[----:B---34-:R-:W-:-:S03]  /*6620*/  I2FP.F32.U32 R7, R12 ;  /* 0x0000000c00077245 */ /* 0x018fc60000201000 */
[----:B------:R-:W1:Y:S01]  /*6630*/  LDC R6, c[0x0][0x618] ;  /* 0x00018600ff067b82 */ /* 0x000e620000000800 */
[----:B------:R-:W-:Y:S02]  /*6640*/  IMAD.X R5, RZ, RZ, ~R0, P0 ;  /* 0x000000ffff057224 */ /* 0x000fe400000e0e00 */
[----:B------:R-:W-:Y:S01]  /*6650*/  FMUL R7, R7, UR4 ;  /* 0x0000000407077c20 */ /* 0x000fe20008400000 */
[----:B------:R-:W-:Y:S01]  /*6660*/  ULDC UR4, c[0x0][0x154] ;  /* 0x0000550000047ab9 */ /* 0x000fe20000000800 */
[-C--:B------:R-:W-:Y:S02]  /*6670*/  IMAD R0, R5, R14.reuse, RZ ;  /* 0x0000000e05007224 */ /* 0x080fe400078e02ff */
[C---:B------:R-:W-:Y:S01]  /*6680*/  IMAD.WIDE.U32 R4, R3.reuse, R14, R16 ;  /* 0x0000000e03047225 */ /* 0x040fe200078e0010 */
[----:B------:R-:W2:Y:S01]  /*6690*/  LDC R11, c[0x0][0x608] ;  /* 0x00018200ff0b7b82 */ /* 0x000ea20000000800 */
[----:B------:R-:W3:Y:S02]  /*66a0*/  F2I.U32.TRUNC.NTZ R7, R7 ;  /* 0x0000000700077305 */ /* 0x000ee4000020f000 */
[----:B------:R-:W-:-:S04]  /*66b0*/  IMAD R3, R3, R15, R0 ;  /* 0x0000000f03037224 */ /* 0x000fc800078e0200 */
[----:B------:R-:W-:Y:S01]  /*66c0*/  IMAD.IADD R3, R5, 0x1, R3 ;  /* 0x0000000105037824 */ /* 0x000fe200078e0203 */
[----:B------:R-:W4:Y:S01]  /*66d0*/  LDC R8, c[0x0][0x658] ;  /* 0x00019600ff087b82 */ /* 0x000f220000000800 */
[----:B------:R-:W-:Y:S02]  /*66e0*/  I2FP.F32.U32 R5, R18 ;  /* 0x0000001200057245 */ /* 0x000fe40000201000 */
[----:B0-----:R-:W-:-:S04]  /*66f0*/  ISETP.NE.U32.AND P0, PT, R26, RZ, PT ;  /* 0x000000ff1a00720c */ /* 0x001fc80003f05070 */
[----:B------:R-:W-:Y:S01]  /*6700*/  ISETP.NE.AND.EX P0, PT, R27, RZ, PT, P0 ;  /* 0x000000ff1b00720c */ /* 0x000fe20003f05300 */
[----:B------:R-:W0:Y:S01]  /*6710*/  LDC R9, c[0x0][0x144] ;  /* 0x00005100ff097b82 */ /* 0x000e220000000800 */
[-C--:B-1----:R-:W-:Y:S01]  /*6720*/  SHF.R.U32.HI R0, RZ, R6.reuse, R3 ;  /* 0x00000006ff007219 */ /* 0x082fe20000011603 */
[----:B---3--:R-:W-:Y:S01]  /*6730*/  IMAD.MOV R7, RZ, RZ, -R7 ;  /* 0x000000ffff077224 */ /* 0x008fe200078e0a07 */
[----:B------:R-:W-:Y:S01]  /*6740*/  SHF.R.U64 R13, R4, R6, R3 ;  /* 0x00000006040d7219 */ /* 0x000fe20000001203 */
[----:B------:R-:W-:-:S04]  /*6750*/  FMUL R6, R5, UR4 ;  /* 0x0000000405067c20 */ /* 0x000fc80008400000 */
[----:B------:R-:W1:Y:S01]  /*6760*/  LDC R21, c[0x0][0x148] ;  /* 0x00005200ff157b82 */ /* 0x000e620000000800 */
[-CC-:B--2---:R-:W-:Y:S02]  /*6770*/  SHF.R.U64 R10, R13, R11.reuse, R0.reuse ;  /* 0x0000000b0d0a7219 */ /* 0x184fe40000001200 */
[----:B------:R-:W-:Y:S02]  /*6780*/  SHF.R.U32.HI R3, RZ, R11, R0 ;  /* 0x0000000bff037219 */ /* 0x000fe40000011600 */
[----:B------:R2:W3:Y:S03]  /*6790*/  F2I.U32.TRUNC.NTZ R0, R6 ;  /* 0x0000000600007305 */ /* 0x0004e6000020f000 */
[----:B------:R-:W1:Y:S01]  /*67a0*/  LDC R14, c[0x0][0x648] ;  /* 0x00019200ff0e7b82 */ /* 0x000e620000000800 */
[-CC-:B----4-:R-:W-:Y:S02]  /*67b0*/  SHF.R.U64 R15, R10, R8.reuse, R3.reuse ;  /* 0x000000080a0f7219 */ /* 0x190fe40000001203 */
[----:B------:R-:W-:-:S03]  /*67c0*/  SHF.R.U32.HI R5, RZ, R8, R3 ;  /* 0x00000008ff057219 */ /* 0x000fc60000011603 */
[----:B------:R-:W-:Y:S02]  /*67d0*/  IMAD.MOV.U32 R4, RZ, RZ, R15 ;  /* 0x000000ffff047224 */ /* 0x000fe400078e000f */
[----:B------:R-:W4:Y:S01]  /*67e0*/  LDC R20, c[0x0][0x638] ;  /* 0x00018e00ff147b82 */ /* 0x000f220000000800 */
[----:B0-----:R-:W-:-:S07]  /*67f0*/  IMAD R25, R9, R7, R12 ;  /* 0x0000000709197224 */ /* 0x001fce00078e020c */
[----:B------:R-:W0:Y:S08]  /*6800*/  LDC R24, c[0x0][0x610] ;  /* 0x00018400ff187b82 */ /* 0x000e300000000800 */
[----:B------:R-:W0:Y:S01]  /*6810*/  LDC R28, c[0x0][0x600] ;  /* 0x00018000ff1c7b82 */ /* 0x000e220000000800 */
[----:B--23--:R-:W-:Y:S05]  /*6820*/  @!P0 BRA `(.L_x_166) ;  /* 0x0000000000288947 */ /* 0x00cfea0003800000 */
        /* <DEDUP_REMOVED lines=10> */
.L_x_166:
[----:B------:R-:W-:Y:S02]  /*68d0*/  ISETP.NE.AND P0, PT, R2, 0x1, PT ;  /* 0x000000010200780c */ /* 0x000fe40003f05270 */
[----:B-1----:R-:W-:Y:S01]  /*68e0*/  SHF.R.U64 R3, R4, R14, R5 ;  /* 0x0000000e04037219 */ /* 0x002fe20000001205 */
[----:B------:R-:W-:Y:S01]  /*68f0*/  IMAD.MOV R5, RZ, RZ, -R0 ;  /* 0x000000ffff057224 */ /* 0x000fe200078e0a00 */
[----:B------:R-:W-:-:S03]  /*6900*/  LOP3.LUT R0, R10, R101, RZ, 0xc0, !PT ;  /* 0x000000650a007212 */ /* 0x000fc600078ec0ff */
[----:B------:R-:W-:Y:S02]  /*6910*/  IMAD.MOV R4, RZ, RZ, -R3 ;  /* 0x000000ffff047224 */ /* 0x000fe400078e0a03 */
[----:B------:R-:W-:Y:S01]  /*6920*/  IMAD R22, R97, R3, R0 ;  /* 0x0000000361167224 */ /* 0x000fe200078e0200 */
[----:B------:R-:W-:Y:S01]  /*6930*/  LOP3.LUT R3, R13, R100, RZ, 0xc0, !PT ;  /* 0x000000640d037212 */ /* 0x000fe200078ec0ff */
[----:B----4-:R-:W-:Y:S02]  /*6940*/  IMAD R0, R4, R20, R15 ;  /* 0x0000001404007224 */ /* 0x010fe400078e020f */
[----:B------:R-:W-:Y:S02]  /*6950*/  @P0 IMAD R25, R21, R5, R18 ;  /* 0x0000000515190224 */ /* 0x000fe400078e0212 */
[----:B0-----:R-:W-:Y:S02]  /*6960*/  IMAD R3, R0, R28, R3 ;  /* 0x0000001c00037224 */ /* 0x001fe400078e0203 */
[----:B------:R-:W-:-:S02]  /*6970*/  IMAD R22, R22, R24, R25 ;  /* 0x0000001816167224 */ /* 0x000fc400078e0219 */
[----:B------:R-:W-:-:S03]  /*6980*/  IMAD.MOV.U32 R4, RZ, RZ, 0x1 ;  /* 0x00000001ff047424 */ /* 0x000fc600078e00ff */
[----:B------:R-:W-:Y:S02]  /*6990*/  SEL R18, R3, R22, !P0 ;  /* 0x0000001603127207 */ /* 0x000fe40004000000 */
[----:B------:R-:W-:Y:S02]  /*69a0*/  PRMT R0, R4, 0x7610, R0 ;  /* 0x0000761004007816 */ /* 0x000fe40000000000 */
[----:B------:R-:W-:-:S07]  /*69b0*/  SEL R22, R22, R3, !P0 ;  /* 0x0000000316167207 */ /* 0x000fce0004000000 */
.L_x_164:
[----:B------:R-:W-:Y:S01]  /*69c0*/  LOP3.LUT P0, RZ, R0, 0xff, RZ, 0xc0, !PT ;  /* 0x000000ff00ff7812 */ /* 0x000fe2000780c0ff */
[----:B------:R-:W-:Y:S01]  /*69d0*/  UIMAD.WIDE.U32 UR4, UR38, 0x38e38e39, URZ ;  /* 0x38e38e39260478a5 */ /* 0x000fe2000f8e003f */
[----:B------:R-:W-:-:S03]  /*69e0*/  LOP3.LUT R105, R105, 0x1, RZ, 0x3c, !PT ;  /* 0x0000000169697812 */ /* 0x000fc600078e3cff */
[----:B------:R-:W-:-:S04]  /*69f0*/  USHF.R.U32.HI UR4, URZ, 0x1, UR5 ;  /* 0x000000013f047899 */ /* 0x000fc80008011605 */
[----:B------:R-:W-:-:S04]  /*6a00*/  UIMAD UR38, UR4, -0x9, UR38 ;  /* 0xfffffff7042678a4 */ /* 0x000fc8000f8e0226 */
[----:B------:R-:W-:Y:S08]  /*6a10*/  @P0 BRA `(.L_x_167) ;  /* 0xffffffac00700947 */ /* 0x000ff0000383ffff */
[----:B------:R-:W-:Y:S05]  /*6a20*/  EXIT ;  /* 0x000000000000794d */ /* 0x000fea0003800000 */
.L_x_18:
[----:B------:R-:W-:-:S08]  /*6a30*/  ISETP.NE.AND P0, PT, R14, RZ, PT ;  /* 0x000000ff0e00720c */ /* 0x000fd00003f05270 */
[----:B0-----:R-:W0:-:S00]  /*6a40*/  USETMAXREG.DEALLOC.CTAPOOL 0x28 ;  /* 0x00000028000079c8 */ /* 0x001e0000080e0500 */
[----:B------:R-:W-:Y:S05]  /*6a50*/  @P0 EXIT ;  /* 0x000000000000094d */ /* 0x000fea0003800000 */
[----:B0-----:R-:W-:Y:S01]  /*6a60*/  LOP3.LUT P0, RZ, R3, 0xff, RZ, 0xc0, !PT ;  /* 0x000000ff03ff7812 */ /* 0x001fe2000780c0ff */
[----:B------:R-:W-:Y:S02]  /*6a70*/  IMAD.MOV.U32 R3, RZ, RZ, 0x1 ;  /* 0x00000001ff037424 */ /* 0x000fe400078e00ff */
[----:B------:R-:W-:-:S10]  /*6a80*/  IMAD.MOV.U32 R8, RZ, RZ, RZ ;  /* 0x000000ffff087224 */ /* 0x000fd400078e00ff */
[----:B------:R-:W-:Y:S05]  /*6a90*/  @!P0 BRA `(.L_x_168) ;  /* 0x0000000c00288947 */ /* 0x000fea0003800000 */
[----:B------:R-:W0:Y:S01]  /*6aa0*/  S2UR UR8, SR_CgaCtaId ;  /* 0x00000000000879c3 */ /* 0x000e220000008800 */
[----:B------:R-:W-:Y:S01]  /*6ab0*/  LOP3.LUT P0, RZ, R4, 0x1f, RZ, 0xc0, !PT ;  /* 0x0000001f04ff7812 */ /* 0x000fe2000780c0ff */
[----:B------:R-:W-:Y:S01]  /*6ac0*/  ULDC UR5, c[0x0][0x658] ;  /* 0x0001960000057ab9 */ /* 0x000fe20000000800 */
[----:B------:R-:W-:Y:S01]  /*6ad0*/  UMOV UR6, 0xffffffff ;  /* 0xffffffff00067882 */ /* 0x000fe20000000000 */
[----:B------:R-:W-:Y:S01]  /*6ae0*/  BSSY B0, `(.L_x_168) ;  /* 0x00000c5000007945 */ /* 0x000fe20003800000 */
[----:B------:R-:W-:Y:S01]  /*6af0*/  USHF.L.U32 UR6, UR6, UR5, URZ ;  /* 0x0000000506067299 */ /* 0x000fe2000800063f */
[C---:B------:R-:W-:Y:S01]  /*6b00*/  ISETP.NE.AND P2, PT, R5.reuse, RZ, PT ;  /* 0x000000ff0500720c */ /* 0x040fe20003f45270 */
[----:B------:R-:W-:Y:S01]  /*6b10*/  IMAD.MOV.U32 R10, RZ, RZ, 0x1 ;  /* 0x00000001ff0a7424 */ /* 0x000fe200078e00ff */
[----:B------:R-:W-:Y:S01]  /*6b20*/  ISETP.NE.OR P0, PT, R5, RZ, !P0 ;  /* 0x000000ff0500720c */ /* 0x000fe20004705670 */
[----:B------:R-:W-:Y:S01]  /*6b30*/  IMAD.MOV.U32 R3, RZ, RZ, 0x1 ;  /* 0x00000001ff037424 */ /* 0x000fe200078e00ff */
[----:B------:R-:W-:Y:S01]  /*6b40*/  LOP3.LUT R9, R23, 0x2, RZ, 0xfc, !PT ;  /* 0x0000000217097812 */ /* 0x000fe200078efcff */
[----:B------:R-:W-:Y:S01]  /*6b50*/  IMAD.MOV.U32 R8, RZ, RZ, RZ ;  /* 0x000000ffff087224 */ /* 0x000fe200078e00ff */
[----:B------:R-:W-:Y:S01]  /*6b60*/  ULDC UR4, c[0x0][0x600] ;  /* 0x0001800000047ab9 */ /* 0x000fe20000000800 */
[----:B------:R-:W-:Y:S01]  /*6b70*/  UMOV UR7, 0x1 ;  /* 0x0000000100077882 */ /* 0x000fe20000000000 */
[----:B------:R-:W-:-:S02]  /*6b80*/  UIADD3 UR22, UR40, 0x1, URZ ;  /* 0x0000000128167890 */ /* 0x000fc4000fffe03f */
[----:B------:R-:W-:Y:S02]  /*6b90*/  UIADD3 UR15, UR4, -0x1, URZ ;  /* 0xffffffff040f7890 */ /* 0x000fe4000fffe03f */
[----:B------:R-:W-:Y:S02]  /*6ba0*/  USHF.L.U32 UR17, UR7, UR5, URZ ;  /* 0x0000000507117299 */ /* 0x000fe4000800063f */
[----:B------:R-:W-:Y:S01]  /*6bb0*/  ULOP3.LUT UR16, URZ, UR6, URZ, 0x33, !UPT ;  /* 0x000000063f107292 */ /* 0x000fe2000f8e333f */
[----:B------:R-:W-:Y:S01]  /*6bc0*/  ULDC.64 UR20, c[0x0][0x198] ;  /* 0x0000660000147ab9 */ /* 0x000fe20000000a00 */
[----:B0-----:R-:W-:-:S10]  /*6bd0*/  IMAD.U32 R11, RZ, RZ, UR8 ;  /* 0x00000008ff0b7e24 */ /* 0x001fd4000f8e00ff */
.L_x_180:
[----:B------:R-:W-:-:S03]  /*6be0*/  UMOV UR4, 0xffffffff ;  /* 0xffffffff00047882 */ /* 0x000fc60000000000 */
[----:B------:R-:W-:Y:S05]  /*6bf0*/  BRA.DIV UR4, `(.L_x_169) ;  /* 0x0000001204a07947 */ /* 0x000fea000b800000 */
[----:B------:R-:W-:-:S13]  /*6c00*/  ELECT P6, URZ, PT ;  /* 0x00000000003f782f */ /* 0x000fda00038c0000 */
.L_x_198:
[----:B------:R-:W0:Y:S01]  /*6c10*/  LDC R4, c[0x0][0x28c] ;  /* 0x0000a300ff047b82 */ /* 0x000e220000000800 */
[----:B------:R-:W-:Y:S01]  /*6c20*/  BSSY B1, `(.L_x_170) ;  /* 0x000003c000017945 */ /* 0x000fe20003800000 */
[----:B0-----:R-:W-:-:S13]  /*6c30*/  ISETP.LT.OR P6, PT, R4, 0x1, !P6 ;  /* 0x000000010400780c */ /* 0x001fda00077c1670 */
[----:B------:R-:W-:Y:S05]  /*6c40*/  @P6 BRA `(.L_x_171) ;  /* 0x0000000000e46947 */ /* 0x000fea0003800000 */
[----:B------:R-:W-:Y:S02]  /*6c50*/  IMAD R11, R22, 0x8, R11 ;  /* 0x00000008160b7824 */ /* 0x000fe400078e020b */
[----:B------:R-:W-:Y:S02]  /*6c60*/  IMAD.SHL.U32 R18, R18, 0x80, RZ ;  /* 0x0000008012127824 */ /* 0x000fe400078e00ff */
[----:B------:R-:W-:Y:S02]  /*6c70*/  IMAD.MOV.U32 R15, RZ, RZ, RZ ;  /* 0x000000ffff0f7224 */ /* 0x000fe400078e00ff */
[----:B------:R-:W-:Y:S02]  /*6c80*/  IMAD.U32 R20, RZ, RZ, UR22 ;  /* 0x00000016ff147e24 */ /* 0x000fe4000f8e00ff */
[----:B------:R-:W-:Y:S02]  /*6c90*/  IMAD.MOV.U32 R4, RZ, RZ, R3 ;  /* 0x000000ffff047224 */ /* 0x000fe400078e0003 */
[----:B------:R-:W-:-:S02]  /*6ca0*/  IMAD.MOV.U32 R6, RZ, RZ, R8 ;  /* 0x000000ffff067224 */ /* 0x000fc400078e0008 */
[----:B------:R-:W-:-:S07]  /*6cb0*/  IMAD.SHL.U32 R12, R11, 0x8, RZ ;  /* 0x000000080b0c7824 */ /* 0x000fce00078e00ff */
.L_x_175:
[----:B------:R-:W0:Y:S01]  /*6cc0*/  S2UR UR4, SR_CgaCtaId ;  /* 0x00000000000479c3 */ /* 0x000e220000008800 */
[----:B------:R-:W-:Y:S02]  /*6cd0*/  MOV R14, 0x400 ;  /* 0x00000400000e7802 */ /* 0x000fe40000000f00 */
[----:B------:R-:W-:-:S05]  /*6ce0*/  SHF.L.U32 R5, R4, 0x1f, RZ ;  /* 0x0000001f04057819 */ /* 0x000fca00000006ff */
[----:B------:R-:W1:Y:S01]  /*6cf0*/  @!P2 LDC R7, c[0x0][0x500] ;  /* 0x00014000ff07ab82 */ /* 0x000e620000000800 */
[----:B0-----:R-:W-:-:S05]  /*6d00*/  IMAD.U32 R11, RZ, RZ, UR4 ;  /* 0x00000004ff0b7e24 */ /* 0x001fca000f8e00ff */
[----:B------:R-:W-:-:S05]  /*6d10*/  LEA R13, R11, R14, 0x18 ;  /* 0x0000000e0b0d7211 */ /* 0x000fca00078ec0ff */
[----:B------:R-:W-:-:S04]  /*6d20*/  IMAD R14, R6, 0x8, R13 ;  /* 0x00000008060e7824 */ /* 0x000fc800078e020d */
[----:B------:R-:W0:Y:S02]  /*6d30*/  SYNCS.PHASECHK.TRANS64.TRYWAIT P1, [R14+URZ+0x48], R5 ;  /* 0x000048050e0075a7 */ /* 0x000e24000802017f */
[----:B01----:R-:W-:Y:S05]  /*6d40*/  @!P1 BRA `(.L_x_172) ;  /* 0x00000010006c9947 */ /* 0x003fea0003800000 */
.L_x_199:
[----:B0-----:R-:W-:Y:S01]  /*6d50*/  PRMT R5, R9, 0x9910, RZ ;  /* 0x0000991009057816 */ /* 0x001fe200000000ff */
[----:B------:R0:W-:Y:S03]  /*6d60*/  @!P2 SYNCS.ARRIVE.TRANS64 RZ, [R14+URZ], R7 ;  /* 0x000000070effa9a7 */ /* 0x0001e6000800003f */
[----:B------:R-:W-:-:S13]  /*6d70*/  ISETP.NE.AND P1, PT, R5, 0x2, PT ;  /* 0x000000020500780c */ /* 0x000fda0003f25270 */
[----:B0-----:R-:W-:Y:S05]  /*6d80*/  @P1 BRA `(.L_x_173) ;  /* 0x0000000000041947 */ /* 0x001fea0003800000 */
[----:B------:R-:W-:Y:S01]  /*6d90*/  BPT.TRAP 0x1 ;  /* 0x000000040000795c */ /* 0x000fe20000300000 */
.L_x_173:
[----:B------:R-:W-:Y:S05]  /*6da0*/  @P0 BRA `(.L_x_174) ;  /* 0x0000000000040947 */ /* 0x000fea0003800000 */
[----:B------:R-:W-:Y:S01]  /*6db0*/  BPT.TRAP 0x1 ;  /* 0x000000040000795c */ /* 0x000fe20000300000 */
.L_x_174:
[----:B------:R-:W-:Y:S01]  /*6dc0*/  IMAD R5, R6, 0x8, R11 ;  /* 0x0000000806057824 */ /* 0x000fe200078e020b */
[----:B------:R-:W-:Y:S01]  /*6dd0*/  R2UR UR9, R14 ;  /* 0x000000000e0972ca */ /* 0x000fe200000e0000 */
[----:B------:R-:W-:Y:S01]  /*6de0*/  VIADD R20, R20, 0xffffffff ;  /* 0xffffffff14147836 */ /* 0x000fe20000000000 */
[----:B------:R-:W-:Y:S01]  /*6df0*/  UIADD3 UR4, UP0, UR20, 0xf0, URZ ;  /* 0x000000f014047890 */ /* 0x000fe2000ff1e03f */
[----:B------:R-:W-:Y:S01]  /*6e00*/  IMAD.SHL.U32 R5, R5, 0x200, RZ ;  /* 0x0000020005057824 */ /* 0x000fe200078e00ff */
[----:B------:R-:W-:Y:S01]  /*6e10*/  R2UR UR11, R12 ;  /* 0x000000000c0b72ca */ /* 0x000fe200000e0000 */
[----:B------:R-:W-:Y:S01]  /*6e20*/  UIADD3 UR24, UP1, UR20, 0x1f0, URZ ;  /* 0x000001f014187890 */ /* 0x000fe2000ff3e03f */
[----:B------:R-:W-:Y:S01]  /*6e30*/  R2UR UR10, R15 ;  /* 0x000000000f0a72ca */ /* 0x000fe200000e0000 */
[--C-:B------:R-:W-:Y:S01]  /*6e40*/  IMAD R5, R5, 0x2, R13.reuse ;  /* 0x0000000205057824 */ /* 0x100fe200078e020d */
[----:B------:R-:W-:Y:S01]  /*6e50*/  R2UR UR12, R19 ;  /* 0x00000000130c72ca */ /* 0x000fe200000e0000 */
[----:B------:R-:W-:Y:S01]  /*6e60*/  IMAD R13, R6, 0x4000, R13 ;  /* 0x00004000060d7824 */ /* 0x000fe200078e020d */
[----:B------:R-:W-:Y:S01]  /*6e70*/  R2UR UR18, R18 ;  /* 0x00000000121272ca */ /* 0x000fe200000e0000 */
[----:B------:R-:W-:Y:S01]  /*6e80*/  VIADD R6, R6, 0x1 ;  /* 0x0000000106067836 */ /* 0x000fe20000000000 */
[----:B------:R-:W-:Y:S01]  /*6e90*/  R2UR UR5, R5 ;  /* 0x00000000050572ca */ /* 0x000fe200000e0000 */
[----:B------:R-:W-:Y:S01]  /*6ea0*/  UIADD3.X UR25, URZ, UR21, URZ, UP1, !UPT ;  /* 0x000000153f197290 */ /* 0x000fe20008ffe43f */
[----:B------:R-:W-:Y:S01]  /*6eb0*/  R2UR UR8, R13 ;  /* 0x000000000d0872ca */ /* 0x000fe200000e0000 */
[----:B------:R-:W-:Y:S01]  /*6ec0*/  UMOV UR19, 0xff0000 ;  /* 0x00ff000000137882 */ /* 0x000fe20000000000 */
[----:B------:R-:W-:Y:S01]  /*6ed0*/  ISETP.GT.AND P3, PT, R20, 0x1, PT ;  /* 0x000000011400780c */ /* 0x000fe20003f64270 */
[----:B------:R-:W-:Y:S01]  /*6ee0*/  UMOV UR6, 0x0 ;  /* 0x0000000000067882 */ /* 0x000fe20000000000 */
[----:B------:R-:W-:Y:S01]  /*6ef0*/  UMOV UR7, 0x10000000 ;  /* 0x1000000000077882 */ /* 0x000fe20000000000 */
[----:B------:R-:W-:Y:S01]  /*6f00*/  ISETP.NE.AND P1, PT, R6, 0x9, PT ;  /* 0x000000090600780c */ /* 0x000fe20003f25270 */
[----:B------:R-:W-:-:S03]  /*6f10*/  VIADD R15, R15, 0x40 ;  /* 0x000000400f0f7836 */ /* 0x000fc60000000000 */
[----:B------:R-:W-:Y:S02]  /*6f20*/  SEL R5, RZ, 0x1, P1 ;  /* 0x00000001ff057807 */ /* 0x000fe40000800000 */
[----:B------:R-:W-:Y:S01]  /*6f30*/  UIADD3 UR13, UR5, 0x180, URZ ;  /* 0x00000180050d7890 */ /* 0x000fe2000fffe03f */
[----:B------:R-:W-:Y:S01]  /*6f40*/  SEL R6, R6, RZ, P1 ;  /* 0x000000ff06067207 */ /* 0x000fe20000800000 */
[----:B------:R-:W-:Y:S01]  /*6f50*/  UIADD3.X UR5, URZ, UR21, URZ, UP0, !UPT ;  /* 0x000000153f057290 */ /* 0x000fe200087fe43f */
[----:B------:R-:W-:Y:S01]  /*6f60*/  LOP3.LUT R4, R4, R5, RZ, 0x3c, !PT ;  /* 0x0000000504047212 */ /* 0x000fe200078e3cff */
[----:B------:R-:W-:-:S03]  /*6f70*/  UIADD3 UR14, UR8, 0x12180, URZ ;  /* 0x00012180080e7890 */ /* 0x000fc6000fffe03f */
[----:B------:R-:W-:-:S04]  /*6f80*/  UMOV UR8, UR13 ;  /* 0x0000000d00087c82 */ /* 0x000fc80008000000 */
[----:B------:R0:W-:Y:S02]  /*6f90*/  UTMALDG.3D.MULTICAST [UR8], [UR4], UR19, desc[UR6] ;  /* 0x00000608040073b4 */ /* 0x0001e40008011813 */
[----:B0-----:R-:W-:Y:S01]  /*6fa0*/  UMOV UR8, UR14 ;  /* 0x0000000e00087c82 */ /* 0x001fe20008000000 */
[----:B------:R-:W-:Y:S02]  /*6fb0*/  UMOV UR11, UR18 ;  /* 0x00000012000b7c82 */ /* 0x000fe40008000000 */
[----:B------:R0:W-:Y:S02]  /*6fc0*/  UTMALDG.3D [UR8], [UR24], desc[UR6] ;  /* 0x00000608180075b4 */ /* 0x0001e40008011000 */
[----:B0-----:R-:W-:Y:S05]  /*6fd0*/  @P3 BRA `(.L_x_175) ;  /* 0xfffffffc00383947 */ /* 0x001fea000383ffff */
.L_x_171:
[----:B------:R-:W-:Y:S05]  /*6fe0*/  BSYNC B1 ;  /* 0x0000000000017941 */ /* 0x000fea0003800000 */
.L_x_170:
[----:B------:R-:W3:Y:S01]  /*6ff0*/  LDL.64 R24, [R1] ;  /* 0x0000000001187983 */ /* 0x000ee20000100a00 */
[----:B------:R-:W-:Y:S01]  /*7000*/  LOP3.LUT P4, RZ, R10, 0xff, RZ, 0xc0, !PT ;  /* 0x000000ff0aff7812 */ /* 0x000fe2000788c0ff */
[----:B------:R-:W-:Y:S01]  /*7010*/  VIADD R7, R8, UR40 ;  /* 0x0000002808077c36 */ /* 0x000fe20008000000 */
[----:B------:R-:W-:Y:S01]  /*7020*/  ULDC.64 UR4, c[0x0][0x650] ;  /* 0x0001940000047ab9 */ /* 0x000fe20000000a00 */
[----:B------:R-:W-:Y:S01]  /*7030*/  IMAD.U32 R8, RZ, RZ, UR40 ;  /* 0x00000028ff087e24 */ /* 0x000fe2000f8e00ff */
[----:B------:R-:W-:Y:S01]  /*7040*/  UISETP.GE.U32.AND UP0, UPT, UR40, 0x9, UPT ;  /* 0x000000092800788c */ /* 0x000fe2000bf06070 */
[----:B------:R-:W-:Y:S01]  /*7050*/  BSSY B1, `(.L_x_176) ;  /* 0x000006b000017945 */ /* 0x000fe20003800000 */
[----:B------:R-:W-:Y:S01]  /*7060*/  ISETP.GT.U32.AND P1, PT, R7, 0x8, PT ;  /* 0x000000080700780c */ /* 0x000fe20003f24070 */
[----:B------:R-:W-:Y:S01]  /*7070*/  IMAD.MOV.U32 R22, RZ, RZ, -0x1 ;  /* 0xffffffffff167424 */ /* 0x000fe200078e00ff */
[----:B------:R-:W-:Y:S01]  /*7080*/  PRMT R10, RZ, 0x7610, R10 ;  /* 0x00007610ff0a7816 */ /* 0x000fe2000000000a */
[----:B------:R-:W-:Y:S01]  /*7090*/  IMAD.MOV.U32 R18, RZ, RZ, -0x1 ;  /* 0xffffffffff127424 */ /* 0x000fe200078e00ff */
[----:B------:R-:W-:Y:S01]  /*70a0*/  ISETP.LT.U32.AND P1, PT, R8, 0x9, P1 ;  /* 0x000000090800780c */ /* 0x000fe20000f21070 */
[----:B------:R-:W-:Y:S01]  /*70b0*/  IMAD.MOV.U32 R19, RZ, RZ, -0x1 ;  /* 0xffffffffff137424 */ /* 0x000fe200078e00ff */
[----:B------:R-:W-:Y:S01]  /*70c0*/  PLOP3.LUT P3, PT, PT, PT, UP0, 0x80, 0x0 ;  /* 0x000000000000781c */ /* 0x000fe20003f6f008 */
[----:B------:R-:W0:Y:S01]  /*70d0*/  @P4 S2R R11, SR_CgaCtaId ;  /* 0x00000000000b4919 */ /* 0x000e220000008800 */
[----:B------:R-:W-:-:S04]  /*70e0*/  @P4 MOV R4, 0x400 ;  /* 0x0000040000044802 */ /* 0x000fc80000000f00 */
[----:B0-----:R-:W-:Y:S01]  /*70f0*/  @P4 LEA R6, R11, R4, 0x18 ;  /* 0x000000040b064211 */ /* 0x001fe200078ec0ff */
[----:B------:R-:W-:Y:S01]  /*7100*/  IMAD.WIDE.U32 R4, R7, 0x38e38e39, RZ ;  /* 0x38e38e3907047825 */ /* 0x000fe200078e00ff */
[----:B------:R-:W-:Y:S02]  /*7110*/  SEL R4, RZ, 0x1, !P1 ;  /* 0x00000001ff047807 */ /* 0x000fe40004800000 */
[----:B------:R0:W-:Y:S02]  /*7120*/  @P4 SYNCS.ARRIVE.TRANS64.A1T0 RZ, [R6+URZ+0xc8], RZ ;  /* 0x0000c8ff06ff49a7 */ /* 0x0001e4000810003f */
[----:B------:R-:W-:Y:S02]  /*7130*/  LOP3.LUT R3, R3, R4, RZ, 0x3c, !PT ;  /* 0x0000000403037212 */ /* 0x000fe400078e3cff */
[----:B------:R-:W-:Y:S02]  /*7140*/  PRMT R4, RZ, 0x7610, R4 ;  /* 0x00007610ff047816 */ /* 0x000fe40000000004 */
[----:B0-----:R-:W-:-:S04]  /*7150*/  SHF.R.U32.HI R6, RZ, 0x1, R5 ;  /* 0x00000001ff067819 */ /* 0x001fc80000011605 */
[----:B------:R-:W-:Y:S01]  /*7160*/  @P3 LOP3.LUT R3, R3, 0x1, R6, 0x78, !PT ;  /* 0x0000000103033812 */ /* 0x000fe200078e7806 */
[----:B------:R-:W-:Y:S01]  /*7170*/  IMAD R8, R6, -0x9, R7 ;  /* 0xfffffff706087824 */ /* 0x000fe200078e0207 */
[----:B---3--:R-:W-:-:S04]  /*7180*/  IADD3 R16, P4, R16, R24, RZ ;  /* 0x0000001810107210 */ /* 0x008fc80007f9e0ff */
[----:B------:R-:W-:Y:S01]  /*7190*/  ISETP.GE.U32.AND P1, PT, R16, UR4, PT ;  /* 0x0000000410007c0c */ /* 0x000fe2000bf26070 */
[----:B------:R-:W-:-:S05]  /*71a0*/  IMAD.X R17, R17, 0x1, R0, P4 ;  /* 0x0000000111117824 */ /* 0x000fca00020e0600 */
[----:B------:R-:W-:-:S13]  /*71b0*/  ISETP.GE.U32.AND.EX P1, PT, R17, UR5, PT, P1 ;  /* 0x0000000511007c0c */ /* 0x000fda000bf26110 */
[----:B------:R-:W-:Y:S05]  /*71c0*/  @P1 BRA `(.L_x_177) ;  /* 0x00000004004c1947 */ /* 0x000fea0003800000 */
[----:B------:R-:W0:Y:S01]  /*71d0*/  S2R R13, SR_CTAID.X ;  /* 0x00000000000d7919 */ /* 0x000e220000002500 */
[----:B------:R-:W-:Y:S01]  /*71e0*/  ULDC.64 UR4, c[0x0][0x628] ;  /* 0x00018a0000047ab9 */ /* 0x000fe20000000a00 */
[----:B------:R-:W1:Y:S01]  /*71f0*/  LDC R14, c[0x0][0x144] ;  /* 0x00005100ff0e7b82 */ /* 0x000e620000000800 */
[----:B------:R-:W-:Y:S01]  /*7200*/  ISETP.NE.U32.AND P1, PT, RZ, UR4, PT ;  /* 0x00000004ff007c0c */ /* 0x000fe2000bf25070 */
[----:B------:R-:W3:Y:S01]  /*7210*/  S2R R12, SR_CTAID.Y ;  /* 0x00000000000c7919 */ /* 0x000ee20000002600 */
[----:B------:R-:W-:Y:S01]  /*7220*/  ULDC UR7, c[0x0][0x630] ;  /* 0x00018c0000077ab9 */ /* 0x000fe20000000800 */
[----:B------:R-:W-:Y:S01]  /*7230*/  ULDC UR8, c[0x0][0x150] ;  /* 0x0000540000087ab9 */ /* 0x000fe20000000800 */
[----:B------:R-:W-:Y:S01]  /*7240*/  ISETP.NE.AND.EX P1, PT, RZ, UR5, PT, P1 ;  /* 0x00000005ff007c0c */ /* 0x000fe2000bf25310 */
[----:B------:R-:W-:Y:S02]  /*7250*/  IMAD.MOV.U32 R4, RZ, RZ, R16 ;  /* 0x000000ffff047224 */ /* 0x000fe400078e0010 */
[----:B------:R-:W-:Y:S01]  /*7260*/  IMAD.MOV.U32 R5, RZ, RZ, R17 ;  /* 0x000000ffff057224 */ /* 0x000fe200078e0011 */
[----:B0-----:R-:W-:-:S09]  /*7270*/  I2FP.F32.U32 R18, R13 ;  /* 0x0000000d00127245 */ /* 0x001fd20000201000 */
[----:B------:R-:W-:Y:S05]  /*7280*/  @!P1 BRA `(.L_x_178) ;  /* 0x0000000000289947 */ /* 0x000fea0003800000 */
[----:B------:R-:W-:Y:S02]  /*7290*/  ULDC UR6, c[0x0][0x634] ;  /* 0x00018d0000067ab9 */ /* 0x000fe40000000800 */
[----:B------:R-:W-:-:S05]  /*72a0*/  IADD3 R5, P1, R16, UR6, RZ ;  /* 0x0000000610057c10 */ /* 0x000fca000ff3e0ff */
[----:B------:R-:W-:-:S04]  /*72b0*/  IMAD.X R15, RZ, RZ, R17, P1 ;  /* 0x000000ffff0f7224 */ /* 0x000fc800008e0611 */
[----:B------:R-:W-:-:S04]  /*72c0*/  IMAD.WIDE.U32 R6, R15, UR4, RZ ;  /* 0x000000040f067c25 */ /* 0x000fc8000f8e00ff */
[----:B------:R-:W-:-:S04]  /*72d0*/  IMAD.WIDE.U32 R6, P1, R5, UR5, R6 ;  /* 0x0000000505067c25 */ /* 0x000fc8000f820006 */
[----:B------:R-:W-:-:S04]  /*72e0*/  IMAD.WIDE.U32 R4, R5, UR4, RZ ;  /* 0x0000000405047c25 */ /* 0x000fc8000f8e00ff */
[----:B------:R-:W-:Y:S01]  /*72f0*/  IMAD.MOV.U32 R4, RZ, RZ, R7 ;  /* 0x000000ffff047224 */ /* 0x000fe200078e0007 */
[----:B------:R-:W-:Y:S01]  /*7300*/  IADD3 RZ, P3, R5, R6, RZ ;  /* 0x0000000605ff7210 */ /* 0x000fe20007f7e0ff */
[----:B------:R-:W-:-:S04]  /*7310*/  IMAD.X R5, RZ, RZ, RZ, P1 ;  /* 0x000000ffff057224 */ /* 0x000fc800008e06ff */
[----:B------:R-:W-:-:S08]  /*7320*/  IMAD.WIDE.U32.X R4, R15, UR5, R4, P3 ;  /* 0x000000050f047c25 */ /* 0x000fd000098e0404 */
.L_x_178:
[----:B------:R-:W-:Y:S01]  /*7330*/  FMUL R18, R18, UR8 ;  /* 0x0000000812127c20 */ /* 0x000fe20008400000 */
[--C-:B------:R-:W-:Y:S01]  /*7340*/  SHF.R.U64 R19, R4, UR7, R5.reuse ;  /* 0x0000000704137c19 */ /* 0x100fe20008001205 */
[----:B------:R-:W-:Y:S01]  /*7350*/  ULDC.64 UR4, c[0x0][0x620] ;  /* 0x0001880000047ab9 */ /* 0x000fe20000000a00 */
[----:B------:R-:W-:Y:S01]  /*7360*/  SHF.R.U32.HI R4, RZ, UR7, R5 ;  /* 0x00000007ff047c19 */ /* 0x000fe20008011605 */
[----:B------:R-:W-:Y:S01]  /*7370*/  ULDC.64 UR6, c[0x0][0x640] ;  /* 0x0001900000067ab9 */ /* 0x000fe20000000a00 */
[----:B------:R-:W-:Y:S01]  /*7380*/  IADD3 R5, P1, RZ, -R19, RZ ;  /* 0x80000013ff057210 */ /* 0x000fe20007f3e0ff */
[----:B------:R-:W0:Y:S01]  /*7390*/  F2I.U32.TRUNC.NTZ R18, R18 ;  /* 0x0000001200127305 */ /* 0x000e22000020f000 */
[----:B------:R-:W4:Y:S03]  /*73a0*/  LDC R15, c[0x0][0x148] ;  /* 0x00005200ff0f7b82 */ /* 0x000f260000000800 */
[----:B------:R-:W-:Y:S01]  /*73b0*/  IMAD.X R4, RZ, RZ, ~R4, P1 ;  /* 0x000000ffff047224 */ /* 0x000fe200008e0e04 */
[----:B------:R-:W-:-:S03]  /*73c0*/  ISETP.NE.U32.AND P1, PT, RZ, UR6, PT ;  /* 0x00000006ff007c0c */ /* 0x000fc6000bf25070 */
[----:B------:R-:W-:Y:S01]  /*73d0*/  IMAD R4, R4, UR4, RZ ;  /* 0x0000000404047c24 */ /* 0x000fe2000f8e02ff */
[----:B------:R-:W-:-:S03]  /*73e0*/  ISETP.NE.AND.EX P1, PT, RZ, UR7, PT, P1 ;  /* 0x00000007ff007c0c */ /* 0x000fc6000bf25310 */
[C---:B------:R-:W-:Y:S01]  /*73f0*/  IMAD R7, R5.reuse, UR5, R4 ;  /* 0x0000000505077c24 */ /* 0x040fe2000f8e0204 */
[----:B------:R-:W-:Y:S01]  /*7400*/  ULDC UR5, c[0x0][0x154] ;  /* 0x0000550000057ab9 */ /* 0x000fe20000000800 */
[----:B------:R-:W-:Y:S01]  /*7410*/  IMAD.WIDE.U32 R4, R5, UR4, R16 ;  /* 0x0000000405047c25 */ /* 0x000fe2000f8e0010 */
[----:B------:R-:W-:-:S03]  /*7420*/  ULDC UR4, c[0x0][0x618] ;  /* 0x0001860000047ab9 */ /* 0x000fc60000000800 */
[----:B0-----:R-:W-:Y:S02]  /*7430*/  IMAD.MOV R6, RZ, RZ, -R18 ;  /* 0x000000ffff067224 */ /* 0x001fe400078e0a12 */
[----:B------:R-:W-:Y:S02]  /*7440*/  IMAD.IADD R5, R5, 0x1, R7 ;  /* 0x0000000105057824 */ /* 0x000fe400078e0207 */
[----:B-1----:R-:W-:Y:S01]  /*7450*/  IMAD R13, R14, R6, R13 ;  /* 0x000000060e0d7224 */ /* 0x002fe200078e020d */
[----:B---3--:R-:W-:Y:S02]  /*7460*/  I2FP.F32.U32 R6, R12 ;  /* 0x0000000c00067245 */ /* 0x008fe40000201000 */
[--C-:B------:R-:W-:Y:S02]  /*7470*/  SHF.R.U64 R14, R4, UR4, R5.reuse ;  /* 0x00000004040e7c19 */ /* 0x100fe40008001205 */
[----:B------:R-:W-:Y:S01]  /*7480*/  SHF.R.U32.HI R5, RZ, UR4, R5 ;  /* 0x00000004ff057c19 */ /* 0x000fe20008011605 */
[----:B------:R-:W-:Y:S01]  /*7490*/  FMUL R6, R6, UR5 ;  /* 0x0000000506067c20 */ /* 0x000fe20008400000 */
[----:B------:R-:W-:-:S02]  /*74a0*/  ULDC UR4, c[0x0][0x608] ;  /* 0x0001820000047ab9 */ /* 0x000fc40000000800 */
[--C-:B------:R-:W-:Y:S01]  /*74b0*/  SHF.R.U64 R20, R14, UR4, R5.reuse ;  /* 0x000000040e147c19 */ /* 0x100fe20008001205 */
[----:B------:R0:W1:Y:S01]  /*74c0*/  F2I.U32.TRUNC.NTZ R21, R6 ;  /* 0x0000000600157305 */ /* 0x000062000020f000 */
[----:B------:R-:W-:Y:S01]  /*74d0*/  SHF.R.U32.HI R5, RZ, UR4, R5 ;  /* 0x00000004ff057c19 */ /* 0x000fe20008011605 */
[----:B------:R-:W-:-:S03]  /*74e0*/  ULDC UR4, c[0x0][0x658] ;  /* 0x0001960000047ab9 */ /* 0x000fc60000000800 */
[--C-:B------:R-:W-:Y:S02]  /*74f0*/  SHF.R.U64 R18, R20, UR4, R5.reuse ;  /* 0x0000000414127c19 */ /* 0x100fe40008001205 */
[----:B------:R-:W-:-:S03]  /*7500*/  SHF.R.U32.HI R25, RZ, UR4, R5 ;  /* 0x00000004ff197c19 */ /* 0x000fc60008011605 */
[----:B------:R-:W-:Y:S02]  /*7510*/  IMAD.MOV.U32 R4, RZ, RZ, R18 ;  /* 0x000000ffff047224 */ /* 0x000fe400078e0012 */
[----:B------:R-:W-:Y:S01]  /*7520*/  IMAD.MOV.U32 R5, RZ, RZ, R25 ;  /* 0x000000ffff057224 */ /* 0x000fe200078e0019 */
[----:B0-----:R-:W-:Y:S06]  /*7530*/  @!P1 BRA `(.L_x_179) ;  /* 0x0000000000289947 */ /* 0x001fec0003800000 */
        /* <DEDUP_REMOVED lines=10> */
.L_x_179:
[----:B------:R-:W-:Y:S01]  /*75e0*/  ISETP.NE.AND P1, PT, R2, 0x1, PT ;  /* 0x000000010200780c */ /* 0x000fe20003f25270 */
[----:B------:R-:W-:Y:S01]  /*75f0*/  ULDC UR4, c[0x0][0x648] ;  /* 0x0001920000047ab9 */ /* 0x000fe20000000800 */
[----:B------:R-:W-:Y:S01]  /*7600*/  LOP3.LUT R20, R20, UR16, RZ, 0xc0, !PT ;  /* 0x0000001014147c12 */ /* 0x000fe2000f8ec0ff */
[----:B-1----:R-:W-:Y:S01]  /*7610*/  IMAD.MOV R21, RZ, RZ, -R21 ;  /* 0x000000ffff157224 */ /* 0x002fe200078e0a15 */
[----:B------:R-:W-:Y:S01]  /*7620*/  SHF.R.U64 R5, R4, UR4, R5 ;  /* 0x0000000404057c19 */ /* 0x000fe20008001205 */
[----:B------:R-:W-:Y:S01]  /*7630*/  ULDC UR4, c[0x0][0x638] ;  /* 0x00018e0000047ab9 */ /* 0x000fe20000000800 */
[----:B------:R-:W-:Y:S01]  /*7640*/  ULDC UR5, c[0x0][0x610] ;  /* 0x0001840000057ab9 */ /* 0x000fe20000000800 */
[----:B------:R-:W-:Y:S02]  /*7650*/  IMAD.MOV.U32 R4, RZ, RZ, 0x1 ;  /* 0x00000001ff047424 */ /* 0x000fe400078e00ff */
[----:B------:R-:W-:Y:S02]  /*7660*/  IMAD.MOV R7, RZ, RZ, -R5 ;  /* 0x000000ffff077224 */ /* 0x000fe400078e0a05 */
[----:B------:R-:W-:Y:S01]  /*7670*/  IMAD R20, R5, UR17, R20 ;  /* 0x0000001105147c24 */ /* 0x000fe2000f8e0214 */
[----:B------:R-:W-:Y:S01]  /*7680*/  LOP3.LUT R5, R14, UR15, RZ, 0xc0, !PT ;  /* 0x0000000f0e057c12 */ /* 0x000fe2000f8ec0ff */
[----:B----4-:R-:W-:-:S02]  /*7690*/  @P1 IMAD R13, R15, R21, R12 ;  /* 0x000000150f0d1224 */ /* 0x010fc400078e020c */
[----:B------:R-:W-:Y:S01]  /*76a0*/  IMAD R18, R7, UR4, R18 ;  /* 0x0000000407127c24 */ /* 0x000fe2000f8e0212 */
[----:B------:R-:W-:Y:S01]  /*76b0*/  ULDC UR4, c[0x0][0x600] ;  /* 0x0001800000047ab9 */ /* 0x000fe20000000800 */
[----:B------:R-:W-:Y:S02]  /*76c0*/  IMAD R13, R20, UR5, R13 ;  /* 0x00000005140d7c24 */ /* 0x000fe4000f8e020d */
[----:B------:R-:W-:-:S05]  /*76d0*/  IMAD R22, R18, UR4, R5 ;  /* 0x0000000412167c24 */ /* 0x000fca000f8e0205 */
[----:B------:R-:W-:Y:S02]  /*76e0*/  SEL R18, R22, R13, !P1 ;  /* 0x0000000d16127207 */ /* 0x000fe40004800000 */
[----:B------:R-:W-:-:S07]  /*76f0*/  SEL R22, R13, R22, !P1 ;  /* 0x000000160d167207 */ /* 0x000fce0004800000 */
.L_x_177:
[----:B------:R-:W-:Y:S05]  /*7700*/  BSYNC B1 ;  /* 0x0000000000017941 */ /* 0x000fea0003800000 */
.L_x_176:
[----:B------:R-:W-:-:S13]  /*7710*/  LOP3.LUT P1, RZ, R4, 0xff, RZ, 0xc0, !PT ;  /* 0x000000ff04ff7812 */ /* 0x000fda000782c0ff */
[----:B------:R-:W-:Y:S05]  /*7720*/  @P1 BRA `(.L_x_180) ;  /* 0xfffffff4002c1947 */ /* 0x000fea000383ffff */
[----:B------:R-:W-:Y:S05]  /*7730*/  BSYNC B0 ;  /* 0x0000000000007941 */ /* 0x000fea0003800000 */
.L_x_168:
[----:B------:R-:W-:-:S03]  /*7740*/  UMOV UR4, 0xffffffff ;  /* 0xffffffff00047882 */ /* 0x000fc60000000000 */
[----:B------:R-:W-:Y:S05]  /*7750*/  BRA.DIV UR4, `(.L_x_181) ;  /* 0x0000000604fc7947 */ /* 0x000fea000b800000 */
[----:B------:R-:W-:-:S13]  /*7760*/  ELECT P6, URZ, PT ;  /* 0x00000000003f782f */ /* 0x000fda00038c0000 */
.L_x_202:
[----:B------:R-:W-:Y:S04]  /*7770*/  BSSY B0, `(.L_x_182) ;  /* 0x0000058000007945 */ /* 0x000fe80003800000 */
[----:B------:R-:W-:Y:S05]  /*7780*/  @!P6 BRA `(.L_x_183) ;  /* 0x000000040058e947 */ /* 0x000fea0003800000 */
[----:B------:R-:W-:-:S04]  /*7790*/  LOP3.LUT R23, R23, 0x2, RZ, 0xfc, !PT ;  /* 0x0000000217177812 */ /* 0x000fc800078efcff */
[----:B------:R-:W-:-:S13]  /*77a0*/  ISETP.NE.AND P0, PT, R23, 0x3, PT ;  /* 0x000000031700780c */ /* 0x000fda0003f05270 */
[----:B------:R-:W-:Y:S05]  /*77b0*/  @!P0 BRA `(.L_x_184) ;  /* 0x0000000000048947 */ /* 0x000fea0003800000 */
[----:B------:R-:W-:Y:S01]  /*77c0*/  BPT.TRAP 0x1 ;  /* 0x000000040000795c */ /* 0x000fe20000300000 */
.L_x_184:
[----:B------:R-:W0:Y:S01]  /*77d0*/  S2R R5, SR_CgaCtaId ;  /* 0x0000000000057919 */ /* 0x000e220000008800 */
[----:B------:R-:W-:Y:S02]  /*77e0*/  MOV R0, 0x400 ;  /* 0x0000040000007802 */ /* 0x000fe40000000f00 */
[----:B------:R-:W-:Y:S02]  /*77f0*/  SHF.L.U32 R2, R3, 0x1f, RZ ;  /* 0x0000001f03027819 */ /* 0x000fe400000006ff */
[----:B0-----:R-:W-:-:S05]  /*7800*/  LEA R5, R5, R0, 0x18 ;  /* 0x0000000005057211 */ /* 0x001fca00078ec0ff */
[----:B------:R-:W-:-:S04]  /*7810*/  VIADD R5, R5, 0x48 ;  /* 0x0000004805057836 */ /* 0x000fc80000000000 */
[C---:B------:R-:W-:Y:S02]  /*7820*/  IMAD R7, R8.reuse, 0x8, R5 ;  /* 0x0000000808077824 */ /* 0x040fe400078e0205 */
[----:B------:R-:W-:Y:S02]  /*7830*/  VIADD R8, R8, 0x1 ;  /* 0x0000000108087836 */ /* 0x000fe40000000000 */
[----:B------:R-:W0:Y:S03]  /*7840*/  SYNCS.PHASECHK.TRANS64.TRYWAIT P0, [R7+URZ], R2 ;  /* 0x00000002070075a7 */ /* 0x000e26000800017f */
[----:B------:R-:W-:-:S04]  /*7850*/  ISETP.NE.AND P1, PT, R8, 0x9, PT ;  /* 0x000000090800780c */ /* 0x000fc80003f25270 */
[----:B------:R-:W-:Y:S02]  /*7860*/  SEL R0, RZ, 0x1, P1 ;  /* 0x00000001ff007807 */ /* 0x000fe40000800000 */
[----:B------:R-:W-:Y:S02]  /*7870*/  SEL R8, R8, RZ, P1 ;  /* 0x000000ff08087207 */ /* 0x000fe40000800000 */
[----:B------:R-:W-:-:S03]  /*7880*/  LOP3.LUT R9, R3, R0, RZ, 0x3c, !PT ;  /* 0x0000000003097212 */ /* 0x000fc600078e3cff */
[----:B------:R-:W-:Y:S01]  /*7890*/  IMAD R6, R8, 0x8, R5 ;  /* 0x0000000808067824 */ /* 0x000fe200078e0205 */
[----:B------:R-:W-:Y:S01]  /*78a0*/  SHF.L.U32 R3, R9, 0x1f, RZ ;  /* 0x0000001f09037819 */ /* 0x000fe200000006ff */
[----:B0-----:R-:W-:Y:S06]  /*78b0*/  @!P0 BRA `(.L_x_185) ;  /* 0x0000000400c48947 */ /* 0x001fec0003800000 */
.L_x_203:
[----:B------:R-:W1:Y:S01]  /*78c0*/  SYNCS.PHASECHK.TRANS64.TRYWAIT P0, [R6+URZ], R3 ;  /* 0x00000003060075a7 */ /* 0x000e62000800017f */
[----:B------:R-:W-:-:S05]  /*78d0*/  VIADD R0, R8, 0x1 ;  /* 0x0000000108007836 */ /* 0x000fca0000000000 */
[----:B------:R-:W-:-:S04]  /*78e0*/  ISETP.NE.AND P1, PT, R0, 0x9, PT ;  /* 0x000000090000780c */ /* 0x000fc80003f25270 */
[----:B0-----:R-:W-:Y:S02]  /*78f0*/  SEL R2, RZ, 0x1, P1 ;  /* 0x00000001ff027807 */ /* 0x001fe40000800000 */
[----:B------:R-:W-:Y:S02]  /*7900*/  SEL R0, R0, RZ, P1 ;  /* 0x000000ff00007207 */ /* 0x000fe40000800000 */
[----:B------:R-:W-:-:S03]  /*7910*/  LOP3.LUT R9, R9, R2, RZ, 0x3c, !PT ;  /* 0x0000000209097212 */ /* 0x000fc600078e3cff */
[----:B------:R-:W-:Y:S01]  /*7920*/  IMAD R7, R0, 0x8, R5 ;  /* 0x0000000800077824 */ /* 0x000fe200078e0205 */
[----:B------:R-:W-:Y:S01]  /*7930*/  SHF.L.U32 R4, R9, 0x1f, RZ ;  /* 0x0000001f09047819 */ /* 0x000fe200000006ff */
[----:B-1----:R-:W-:Y:S06]  /*7940*/  @!P0 BRA `(.L_x_186) ;  /* 0x0000000400b48947 */ /* 0x002fec0003800000 */
.L_x_204:
[----:B------:R-:W1:Y:S01]  /*7950*/  SYNCS.PHASECHK.TRANS64.TRYWAIT P0, [R7+URZ], R4 ;  /* 0x00000004070075a7 */ /* 0x000e62000800017f */
[----:B------:R-:W-:-:S05]  /*7960*/  VIADD R0, R0, 0x1 ;  /* 0x0000000100007836 */ /* 0x000fca0000000000 */
[----:B------:R-:W-:-:S04]  /*7970*/  ISETP.NE.AND P1, PT, R0, 0x9, PT ;  /* 0x000000090000780c */ /* 0x000fc80003f25270 */
[----:B------:R-:W-:Y:S02]  /*7980*/  SEL R2, RZ, 0x1, P1 ;  /* 0x00000001ff027807 */ /* 0x000fe40000800000 */
[----:B------:R-:W-:Y:S02]  /*7990*/  SEL R0, R0, RZ, P1 ;  /* 0x000000ff00007207 */ /* 0x000fe40000800000 */
[----:B------:R-:W-:-:S03]  /*79a0*/  LOP3.LUT R9, R9, R2, RZ, 0x3c, !PT ;  /* 0x0000000209097212 */ /* 0x000fc600078e3cff */
[----:B0-----:R-:W-:Y:S01]  /*79b0*/  IMAD R6, R0, 0x8, R5 ;  /* 0x0000000800067824 */ /* 0x001fe200078e0205 */
[----:B------:R-:W-:Y:S01]  /*79c0*/  SHF.L.U32 R3, R9, 0x1f, RZ ;  /* 0x0000001f09037819 */ /* 0x000fe200000006ff */
[----:B-1----:R-:W-:Y:S06]  /*79d0*/  @!P0 BRA `(.L_x_187) ;  /* 0x0000000400a48947 */ /* 0x002fec0003800000 */
.L_x_205:
        /* <DEDUP_REMOVED lines=9> */
.L_x_206:
        /* <DEDUP_REMOVED lines=9> */
.L_x_207:
        /* <DEDUP_REMOVED lines=9> */
.L_x_208:
        /* <DEDUP_REMOVED lines=9> */
.L_x_209:
[----:B------:R-:W1:Y:S01]  /*7c20*/  SYNCS.PHASECHK.TRANS64.TRYWAIT P0, [R6+URZ], R3 ;  /* 0x00000003060075a7 */ /* 0x000e62000800017f */
[----:B------:R-:W-:-:S05]  /*7c30*/  VIADD R0, R0, 0x1 ;  /* 0x0000000100007836 */ /* 0x000fca0000000000 */
[----:B------:R-:W-:-:S04]  /*7c40*/  ISETP.NE.AND P1, PT, R0, 0x9, PT ;  /* 0x000000090000780c */ /* 0x000fc80003f25270 */
[----:B------:R-:W-:Y:S02]  /*7c50*/  SEL R2, RZ, 0x1, P1 ;  /* 0x00000001ff027807 */ /* 0x000fe40000800000 */
[----:B------:R-:W-:Y:S02]  /*7c60*/  SEL R0, R0, RZ, P1 ;  /* 0x000000ff00007207 */ /* 0x000fe40000800000 */
[----:B------:R-:W-:Y:S01]  /*7c70*/  LOP3.LUT R2, R9, R2, RZ, 0x3c, !PT ;  /* 0x0000000209027212 */ /* 0x000fe200078e3cff */
[----:B-1----:R-:W-:Y:S06]  /*7c80*/  @!P0 BRA `(.L_x_192) ;  /* 0x00000004005c8947 */ /* 0x002fec0003800000 */
.L_x_210:
[----:B------:R-:W-:Y:S01]  /*7c90*/  IMAD R5, R0, 0x8, R5 ;  /* 0x0000000800057824 */ /* 0x000fe200078e0205 */
[----:B------:R-:W-:-:S07]  /*7ca0*/  SHF.L.U32 R0, R2, 0x1f, RZ ;  /* 0x0000001f02007819 */ /* 0x000fce00000006ff */
.L_x_193:
[----:B---3--:R3:W4:Y:S02]  /*7cb0*/  SYNCS.PHASECHK.TRANS64.TRYWAIT P0, [R5+URZ], R0 ;  /* 0x00000000050075a7 */ /* 0x008724000800017f */
[----:B----4-:R-:W-:Y:S05]  /*7cc0*/  @!P0 NANOSLEEP.SYNCS 0x989680 ;  /* 0x009896800000895d */ /* 0x010fea0003900000 */
[----:B------:R-:W4:Y:S02]  /*7cd0*/  @!P0 SYNCS.PHASECHK.TRANS64 P0, [R5+URZ], R0 ;  /* 0x00000000050085a7 */ /* 0x000f24000800007f */
[----:B----4-:R-:W-:Y:S05]  /*7ce0*/  @!P0 BRA `(.L_x_193) ;  /* 0xfffffffc00f08947 */ /* 0x010fea000383ffff */
.L_x_183:
[----:B------:R-:W-:Y:S05]  /*7cf0*/  BSYNC B0 ;  /* 0x0000000000007941 */ /* 0x000fea0003800000 */
.L_x_182:
[----:B------:R-:W-:Y:S05]  /*7d00*/  EXIT ;  /* 0x000000000000794d */ /* 0x000fea0003800000 */
.L_x_20:
[----:B0-----:R-:W-:-:S04]  /*7d10*/  IMAD.U32 R3, RZ, RZ, UR43 ;  /* 0x0000002bff037e24 */ /* 0x001fc8000f8e00ff */
[----:B------:R0:W1:Y:S03]  /*7d20*/  SYNCS.PHASECHK.TRANS64.TRYWAIT P0, [R3+URZ+-0x8], R0 ;  /* 0xfffff800030075a7 */ /* 0x000066000800017f */
[----:B-1----:R-:W-:Y:S05]  /*7d30*/  @!P0 NANOSLEEP.SYNCS 0x989680 ;  /* 0x009896800000895d */ /* 0x002fea0003900000 */
[----:B------:R-:W1:Y:S02]  /*7d40*/  @!P0 SYNCS.PHASECHK.TRANS64 P0, [R3+URZ+-0x8], R0 ;  /* 0xfffff800030085a7 */ /* 0x000e64000800007f */
[----:B-1----:R-:W-:Y:S05]  /*7d50*/  @!P0 BRA `(.L_x_20) ;  /* 0xfffffffc00ec8947 */ /* 0x002fea000383ffff */
[----:B------:R-:W-:Y:S05]  /*7d60*/  BRA `(.L_x_194) ;  /* 0xffffff9800a87947 */ /* 0x000fea000383ffff */
.L_x_25:
[----:B-1----:R1:W2:Y:S02]  /*7d70*/  SYNCS.PHASECHK.TRANS64.TRYWAIT P1, [R3+URZ], R0 ;  /* 0x00000000030075a7 */ /* 0x0022a4000802017f */
[----:B--2---:R-:W-:Y:S05]  /*7d80*/  @!P1 NANOSLEEP.SYNCS 0x989680 ;  /* 0x009896800000995d */ /* 0x004fea0003900000 */
[----:B------:R-:W2:Y:S02]  /*7d90*/  @!P1 SYNCS.PHASECHK.TRANS64 P1, [R3+URZ], R0 ;  /* 0x00000000030095a7 */ /* 0x000ea4000802007f */
[----:B--2---:R-:W-:Y:S05]  /*7da0*/  @!P1 BRA `(.L_x_25) ;  /* 0xfffffffc00f09947 */ /* 0x004fea000383ffff */
[----:B------:R-:W-:Y:S05]  /*7db0*/  BRA `(.L_x_24) ;  /* 0xffffff9c001c7947 */ /* 0x000fea000383ffff */
.L_x_30:
[----:B-1----:R-:W-:-:S04]  /*7dc0*/  IMAD.U32 R5, RZ, RZ, UR4 ;  /* 0x00000004ff057e24 */ /* 0x002fc8000f8e00ff */
[----:B------:R1:W2:Y:S03]  /*7dd0*/  SYNCS.PHASECHK.TRANS64.TRYWAIT P1, [R5+URZ], R4 ;  /* 0x00000004050075a7 */ /* 0x0002a6000802017f */
[----:B--2---:R-:W-:Y:S05]  /*7de0*/  @!P1 NANOSLEEP.SYNCS 0x989680 ;  /* 0x009896800000995d */ /* 0x004fea0003900000 */
[----:B------:R-:W2:Y:S02]  /*7df0*/  @!P1 SYNCS.PHASECHK.TRANS64 P1, [R5+URZ], R4 ;  /* 0x00000004050095a7 */ /* 0x000ea4000802007f */
[----:B--2---:R-:W-:Y:S05]  /*7e00*/  @!P1 BRA `(.L_x_30) ;  /* 0xfffffffc00ec9947 */ /* 0x004fea000383ffff */
[----:B------:R-:W-:Y:S05]  /*7e10*/  BRA `(.L_x_29) ;  /* 0xffffff9c00ec7947 */ /* 0x000fea000383ffff */
.L_x_36:
[----:B0-----:R-:W-:-:S04]  /*7e20*/  IMAD.U32 R3, RZ, RZ, UR43 ;  /* 0x0000002bff037e24 */ /* 0x001fc8000f8e00ff */
[----:B------:R0:W1:Y:S03]  /*7e30*/  SYNCS.PHASECHK.TRANS64.TRYWAIT P0, [R3+URZ+0x8], R0 ;  /* 0x00000800030075a7 */ /* 0x000066000800017f */
[----:B-1----:R-:W-:Y:S05]  /*7e40*/  @!P0 NANOSLEEP.SYNCS 0x989680 ;  /* 0x009896800000895d */ /* 0x002fea0003900000 */
[----:B------:R-:W1:Y:S02]  /*7e50*/  @!P0 SYNCS.PHASECHK.TRANS64 P0, [R3+URZ+0x8], R0 ;  /* 0x00000800030085a7 */ /* 0x000e64000800007f */
[----:B-1----:R-:W-:Y:S05]  /*7e60*/  @!P0 BRA `(.L_x_36) ;  /* 0xfffffffc00ec8947 */ /* 0x002fea000383ffff */
[----:B------:R-:W-:Y:S05]  /*7e70*/  BRA `(.L_x_195) ;  /* 0xffffffa4002c7947 */ /* 0x000fea000383ffff */
.L_x_169:
[----:B------:R-:W-:Y:S01]  /*7e80*/  BSSY B1, `(.L_x_196) ;  /* 0x0000006000017945 */ /* 0x000fe20003800000 */
[----:B------:R-:W-:-:S07]  /*7e90*/  IMAD.MOV.U32 R15, RZ, RZ, -0x1 ;  /* 0xffffffffff0f7424 */ /* 0x000fce00078e00ff */
[----:B--2--5:R-:W-:Y:S05]  /*7ea0*/  WARPSYNC.COLLECTIVE R15, `(.L_x_197) ;  /* 0x000000000f0c7348 */ /* 0x024fea0003c00000 */
[----:B------:R-:W-:Y:S02]  /*7eb0*/  ELECT P6, UR62, PT ;  /* 0x00000000003e782f */ /* 0x000fe400038c0000 */
[----:B------:R-:W-:Y:S01]  /*7ec0*/  MOV R14, UR62 ;  /* 0x0000003e000e7c02 */ /* 0x000fe20008000f00 */
[----:B--2--5:R-:W-:Y:S10]  /*7ed0*/  ENDCOLLECTIVE ;  /* 0x000000000000791b */ /* 0x024ff40003800000 */
.L_x_197:
[----:B------:R-:W-:Y:S05]  /*7ee0*/  BSYNC B1 ;  /* 0x0000000000017941 */ /* 0x000fea0003800000 */
.L_x_196:
[----:B------:R-:W-:Y:S05]  /*7ef0*/  BRA `(.L_x_198) ;  /* 0xffffffec00447947 */ /* 0x000fea000383ffff */
.L_x_172:
[----:B0-----:R0:W1:Y:S02]  /*7f00*/  SYNCS.PHASECHK.TRANS64.TRYWAIT P1, [R14+URZ+0x48], R5 ;  /* 0x000048050e0075a7 */ /* 0x001064000802017f */
[----:B-1----:R-:W-:Y:S05]  /*7f10*/  @!P1 NANOSLEEP.SYNCS 0x989680 ;  /* 0x009896800000995d */ /* 0x002fea0003900000 */
[----:B------:R-:W1:Y:S02]  /*7f20*/  @!P1 SYNCS.PHASECHK.TRANS64 P1, [R14+URZ+0x48], R5 ;  /* 0x000048050e0095a7 */ /* 0x000e64000802007f */
[----:B-1----:R-:W-:Y:S05]  /*7f30*/  @!P1 BRA `(.L_x_172) ;  /* 0xfffffffc00f09947 */ /* 0x002fea000383ffff */
[----:B------:R-:W-:Y:S05]  /*7f40*/  BRA `(.L_x_199) ;  /* 0xffffffec00807947 */ /* 0x000fea000383ffff */
.L_x_181:
[----:B------:R-:W-:Y:S01]  /*7f50*/  BSSY B0, `(.L_x_200) ;  /* 0x0000006000007945 */ /* 0x000fe20003800000 */
[----:B------:R-:W-:-:S07]  /*7f60*/  IMAD.MOV.U32 R15, RZ, RZ, -0x1 ;  /* 0xffffffffff0f7424 */ /* 0x000fce00078e00ff */
[----:B--2--5:R-:W-:Y:S05]  /*7f70*/  WARPSYNC.COLLECTIVE R15, `(.L_x_201) ;  /* 0x000000000f0c7348 */ /* 0x024fea0003c00000 */
[----:B------:R-:W-:Y:S02]  /*7f80*/  ELECT P6, UR62, PT ;  /* 0x00000000003e782f */ /* 0x000fe400038c0000 */
[----:B------:R-:W-:Y:S01]  /*7f90*/  MOV R14, UR62 ;  /* 0x0000003e000e7c02 */ /* 0x000fe20008000f00 */
[----:B--2--5:R-:W-:Y:S10]  /*7fa0*/  ENDCOLLECTIVE ;  /* 0x000000000000791b */ /* 0x024ff40003800000 */
.L_x_201:
[----:B------:R-:W-:Y:S05]  /*7fb0*/  BSYNC B0 ;  /* 0x0000000000007941 */ /* 0x000fea0003800000 */
.L_x_200:
[----:B------:R-:W-:Y:S05]  /*7fc0*/  BRA `(.L_x_202) ;  /* 0xfffffff400e87947 */ /* 0x000fea000383ffff */
.L_x_185:
[----:B0-----:R0:W1:Y:S02]  /*7fd0*/  SYNCS.PHASECHK.TRANS64.TRYWAIT P0, [R7+URZ], R2 ;  /* 0x00000002070075a7 */ /* 0x001064000800017f */
[----:B-1----:R-:W-:Y:S05]  /*7fe0*/  @!P0 NANOSLEEP.SYNCS 0x989680 ;  /* 0x009896800000895d */ /* 0x002fea0003900000 */
[----:B------:R-:W1:Y:S02]  /*7ff0*/  @!P0 SYNCS.PHASECHK.TRANS64 P0, [R7+URZ], R2 ;  /* 0x00000002070085a7 */ /* 0x000e64000800007f */
[----:B-1----:R-:W-:Y:S05]  /*8000*/  @!P0 BRA `(.L_x_185) ;  /* 0xfffffffc00f08947 */ /* 0x002fea000383ffff */
[----:B------:R-:W-:Y:S05]  /*8010*/  BRA `(.L_x_203) ;  /* 0xfffffff800287947 */ /* 0x000fea000383ffff */
.L_x_186:
[----:B0-----:R0:W1:Y:S02]  /*8020*/  SYNCS.PHASECHK.TRANS64.TRYWAIT P0, [R6+URZ], R3 ;  /* 0x00000003060075a7 */ /* 0x001064000800017f */
[----:B-1----:R-:W-:Y:S05]  /*8030*/  @!P0 NANOSLEEP.SYNCS 0x989680 ;  /* 0x009896800000895d */ /* 0x002fea0003900000 */
[----:B------:R-:W1:Y:S02]  /*8040*/  @!P0 SYNCS.PHASECHK.TRANS64 P0, [R6+URZ], R3 ;  /* 0x00000003060085a7 */ /* 0x000e64000800007f */
[----:B-1----:R-:W-:Y:S05]  /*8050*/  @!P0 BRA `(.L_x_186) ;  /* 0xfffffffc00f08947 */ /* 0x002fea000383ffff */
[----:B------:R-:W-:Y:S05]  /*8060*/  BRA `(.L_x_204) ;  /* 0xfffffff800387947 */ /* 0x000fea000383ffff */
.L_x_187:
[----:B0-----:R0:W1:Y:S02]  /*8070*/  SYNCS.PHASECHK.TRANS64.TRYWAIT P0, [R7+URZ], R4 ;  /* 0x00000004070075a7 */ /* 0x001064000800017f */
[----:B-1----:R-:W-:Y:S05]  /*8080*/  @!P0 NANOSLEEP.SYNCS 0x989680 ;  /* 0x009896800000895d */ /* 0x002fea0003900000 */
[----:B------:R-:W1:Y:S02]  /*8090*/  @!P0 SYNCS.PHASECHK.TRANS64 P0, [R7+URZ], R4 ;  /* 0x00000004070085a7 */ /* 0x000e64000800007f */
[----:B-1----:R-:W-:Y:S05]  /*80a0*/  @!P0 BRA `(.L_x_187) ;  /* 0xfffffffc00f08947 */ /* 0x002fea000383ffff */
[----:B------:R-:W-:Y:S05]  /*80b0*/  BRA `(.L_x_205) ;  /* 0xfffffff800487947 */ /* 0x000fea000383ffff */
.L_x_188:
[----:B0-----:R0:W1:Y:S02]  /*80c0*/  SYNCS.PHASECHK.TRANS64.TRYWAIT P0, [R6+URZ], R3 ;  /* 0x00000003060075a7 */ /* 0x001064000800017f */
[----:B-1----:R-:W-:Y:S05]  /*80d0*/  @!P0 NANOSLEEP.SYNCS 0x989680 ;  /* 0x009896800000895d */ /* 0x002fea0003900000 */
[----:B------:R-:W1:Y:S02]  /*80e0*/  @!P0 SYNCS.PHASECHK.TRANS64 P0, [R6+URZ], R3 ;  /* 0x00000003060085a7 */ /* 0x000e64000800007f */
[----:B-1----:R-:W-:Y:S05]  /*80f0*/  @!P0 BRA `(.L_x_188) ;  /* 0xfffffffc00f08947 */ /* 0x002fea000383ffff */
[----:B------:R-:W-:Y:S05]  /*8100*/  BRA `(.L_x_206) ;  /* 0xfffffff800587947 */ /* 0x000fea000383ffff */
.L_x_189:
[----:B0-----:R0:W1:Y:S02]  /*8110*/  SYNCS.PHASECHK.TRANS64.TRYWAIT P0, [R7+URZ], R4 ;  /* 0x00000004070075a7 */ /* 0x001064000800017f */
[----:B-1----:R-:W-:Y:S05]  /*8120*/  @!P0 NANOSLEEP.SYNCS 0x989680 ;  /* 0x009896800000895d */ /* 0x002fea0003900000 */
[----:B------:R-:W1:Y:S02]  /*8130*/  @!P0 SYNCS.PHASECHK.TRANS64 P0, [R7+URZ], R4 ;  /* 0x00000004070085a7 */ /* 0x000e64000800007f */
[----:B-1----:R-:W-:Y:S05]  /*8140*/  @!P0 BRA `(.L_x_189) ;  /* 0xfffffffc00f08947 */ /* 0x002fea000383ffff */
[----:B------:R-:W-:Y:S05]  /*8150*/  BRA `(.L_x_207) ;  /* 0xfffffff800687947 */ /* 0x000fea000383ffff */
.L_x_190:
[----:B0-----:R0:W1:Y:S02]  /*8160*/  SYNCS.PHASECHK.TRANS64.TRYWAIT P0, [R6+URZ], R3 ;  /* 0x00000003060075a7 */ /* 0x001064000800017f */
[----:B-1----:R-:W-:Y:S05]  /*8170*/  @!P0 NANOSLEEP.SYNCS 0x989680 ;  /* 0x009896800000895d */ /* 0x002fea0003900000 */
[----:B------:R-:W1:Y:S02]  /*8180*/  @!P0 SYNCS.PHASECHK.TRANS64 P0, [R6+URZ], R3 ;  /* 0x00000003060085a7 */ /* 0x000e64000800007f */
[----:B-1----:R-:W-:Y:S05]  /*8190*/  @!P0 BRA `(.L_x_190) ;  /* 0xfffffffc00f08947 */ /* 0x002fea000383ffff */
[----:B------:R-:W-:Y:S05]  /*81a0*/  BRA `(.L_x_208) ;  /* 0xfffffff800787947 */ /* 0x000fea000383ffff */
.L_x_191:
[----:B0-----:R0:W1:Y:S02]  /*81b0*/  SYNCS.PHASECHK.TRANS64.TRYWAIT P0, [R7+URZ], R4 ;  /* 0x00000004070075a7 */ /* 0x001064000800017f */
[----:B-1----:R-:W-:Y:S05]  /*81c0*/  @!P0 NANOSLEEP.SYNCS 0x989680 ;  /* 0x009896800000895d */ /* 0x002fea0003900000 */
[----:B------:R-:W1:Y:S02]  /*81d0*/  @!P0 SYNCS.PHASECHK.TRANS64 P0, [R7+URZ], R4 ;  /* 0x00000004070085a7 */ /* 0x000e64000800007f */
[----:B-1----:R-:W-:Y:S05]  /*81e0*/  @!P0 BRA `(.L_x_191) ;  /* 0xfffffffc00f08947 */ /* 0x002fea000383ffff */
[----:B------:R-:W-:Y:S05]  /*81f0*/  BRA `(.L_x_209) ;  /* 0xfffffff800887947 */ /* 0x000fea000383ffff */
.L_x_192:
[----:B-1----:R1:W3:Y:S02]  /*8200*/  SYNCS.PHASECHK.TRANS64.TRYWAIT P0, [R6+URZ], R3 ;  /* 0x00000003060075a7 */ /* 0x0022e4000800017f */
[----:B---3--:R-:W-:Y:S05]  /*8210*/  @!P0 NANOSLEEP.SYNCS 0x989680 ;  /* 0x009896800000895d */ /* 0x008fea0003900000 */
[----:B------:R-:W3:Y:S02]  /*8220*/  @!P0 SYNCS.PHASECHK.TRANS64 P0, [R6+URZ], R3 ;  /* 0x00000003060085a7 */ /* 0x000ee4000800007f */
[----:B---3--:R-:W-:Y:S05]  /*8230*/  @!P0 BRA `(.L_x_192) ;  /* 0xfffffffc00f08947 */ /* 0x008fea000383ffff */
[----:B------:R-:W-:Y:S05]  /*8240*/  BRA `(.L_x_210) ;  /* 0xfffffff800907947 */ /* 0x000fea000383ffff */
.L_x_211:
[----:B------:R-:W-:-:S00]  /*8250*/  BRA `(.L_x_211) ;  /* 0xfffffffc00fc7947 */ /* 0x000fc0000383ffff */
[----:B------:R-:W-:-:S00]  /*8260*/  NOP ;  /* 0x0000000000007918 */ /* 0x000fc00000000000 */
        /* <DEDUP_REMOVED lines=9> */
.L_x_212:


//--------------------- .nv.global.init           --------------------------
	.section	.nv.global.init,"aw",@progbits
.nv.global.init:
	.type		$str$22,@object
	.size		$str$22,($str$23 - $str$22)
$str$22:
        /*0000*/ 	.byte	0x6b, 0x5f, 0x74, 0x69, 0x6c, 0x65, 0x5f, 0x63, 0x6f, 0x75, 0x6e, 0x74, 0x20, 0x3e, 0x3d, 0x20
        /*0010*/ 	.byte	0x31, 0x00
	.type		$str$23,@object
	.size		$str$23,(__unnamed_1 - $str$23)
$str$23:
        /*0012*/ 	.byte	0x2f, 0x74, 0x6d, 0x70, 0x2f, 0x63, 0x75, 0x74, 0x6c, 0x61, 0x73, 0x73, 0x5f, 0x73, 0x77, 0x65
        /*0022*/ 	.byte	0x65, 0x70, 0x5f, 0x73, 0x72, 0x63, 0x2f, 0x69, 0x6e, 0x63, 0x6c, 0x75, 0x64, 0x65, 0x2f, 0x63
        /*0032*/ 	.byte	0x75, 0x74, 0x6c, 0x61, 0x73, 0x73, 0x2f, 0x67, 0x65, 0x6d, 0x6d, 0x2f, 0x63, 0x6f, 0x6c, 0x6c
        /*0042*/ 	.byte	0x65, 0x63, 0x74, 0x69, 0x76, 0x65, 0x2f, 0x73, 0x6d, 0x39, 0x30, 0x5f, 0x6d, 0x6d, 0x61, 0x5f
        /*0052*/ 	.byte	0x74, 0x6d, 0x61, 0x5f, 0x67, 0x6d, 0x6d, 0x61, 0x5f, 0x73, 0x73, 0x5f, 0x77, 0x61, 0x72, 0x70
        /*0062*/ 	.byte	0x73, 0x70, 0x65, 0x63, 0x69, 0x61, 0x6c, 0x69, 0x7a, 0x65, 0x64, 0x2e, 0x68, 0x70, 0x70, 0x00
	.type		__unnamed_1,@object
	.size		__unnamed_1,(.L_0 - __unnamed_1)
__unnamed_1:
        /*0072*/ 	.byte	0x76, 0x6f, 0x69, 0x64, 0x20, 0x63, 0x75, 0x74, 0x6c, 0x61, 0x73, 0x73, 0x3a, 0x3a, 0x67, 0x65
        /* <DEDUP_REMOVED lines=180> */
        /*0bc2*/ 	.byte	0x00
.L_0:


//--------------------- .nv.shared._ZN7cutlass13device_kernelINS_4gemm6kernel13GemmUniversalIN4cute5tupleIJiiiiEEENS1_10collective13CollectiveMmaINS1_34MainloopSm90TmaGmmaWarpSpecializedILi9ENS5_IJNS4_1CILi1EEENSA_ILi8EEESB_EEENS1_32KernelTmaWarpSpecializedPingpongEEENS5_IJNSA_ILi64EEENSA_ILi128EEESG_EEENS_6half_tENS5_IJlSB_lEEESJ_SK_NS4_8TiledMMAINS4_8MMA_AtomIJNS4_4SM904GMMA26MMA_64x128x16_F32F16F16_SSILNSO_5MajorE0ELSQ_0ELNSO_7ScaleInE1ELSR_1EEEEEENS4_6LayoutINS5_IJSB_SB_SB_EEENS5_IJNSA_ILi0EEESW_SW_EEEEENS5_IJNS4_10UnderscoreESZ_SZ_EEEEENS4_23SM90_TMA_LOAD_MULTICASTENS4_14ComposedLayoutINS4_7SwizzleILi3ELi4ELi3EEENS4_18smem_ptr_flag_bitsILi16EEENSU_INS5_IJSC_SG_EEENS5_IJSG_SB_EEEEEEEvNS4_8identityENS4_13SM90_TMA_LOADES1B_vS1C_EENS_8epilogue10collective6detail29Sm90TmaWarpSpecializedAdapterINS1G_15DefaultEpilogueISJ_SK_SK_NS1F_6thread17LinearCombinationISJ_Li1EffLNS1K_9ScaleType4KindE0ELNS_15FloatRoundStyleE2ESJ_EENS1_15EpilogueDefaultEEEEEvvEEEEvNT_6ParamsE --------------------------
	.section	.nv.shared._ZN7cutlass13device_kernelINS_4gemm6kernel13GemmUniversalIN4cute5tupleIJiiiiEEENS1_10collective13CollectiveMmaINS1_34MainloopSm90TmaGmmaWarpSpecializedILi9ENS5_IJNS4_1CILi1EEENSA_ILi8EEESB_EEENS1_32KernelTmaWarpSpecializedPingpongEEENS5_IJNSA_ILi64EEENSA_ILi128EEESG_EEENS_6half_tENS5_IJlSB_lEEESJ_SK_NS4_8TiledMMAINS4_8MMA_AtomIJNS4_4SM904GMMA26MMA_64x128x16_F32F16F16_SSILNSO_5MajorE0ELSQ_0ELNSO_7ScaleInE1ELSR_1EEEEEENS4_6LayoutINS5_IJSB_SB_SB_EEENS5_IJNSA_ILi0EEESW_SW_EEEEENS5_IJNS4_10UnderscoreESZ_SZ_EEEEENS4_23SM90_TMA_LOAD_MULTICASTENS4_14ComposedLayoutINS4_7SwizzleILi3ELi4ELi3EEENS4_18smem_ptr_flag_bitsILi16EEENSU_INS5_IJSC_SG_EEENS5_IJSG_SB_EEEEEEEvNS4_8identityENS4_13SM90_TMA_LOADES1B_vS1C_EENS_8epilogue10collective6detail29Sm90TmaWarpSpecializedAdapterINS1G_15DefaultEpilogueISJ_SK_SK_NS1F_6thread17LinearCombinationISJ_Li1EffLNS1K_9ScaleType4KindE0ELNS_15FloatRoundStyleE2ESJ_EENS1_15EpilogueDefaultEEEEEvvEEEEvNT_6ParamsE,"aw",@nobits
	.sectionflags	@""
	.align	16
	.zero		1024


//--------------------- .nv.shared.reserved.0     --------------------------
	.section	.nv.shared.reserved.0,"aw",@nobits
	.weak		__nv_reservedSMEM_offset_0_alias
	.size		__nv_reservedSMEM_offset_0_alias, 0, 0
	.other		__nv_reservedSMEM_offset_0_alias,@"STO_CUDA_RESERVED_SHARED STV_DEFAULT"
__nv_reservedSMEM_offset_0_alias:
	.zero		0


//--------------------- .nv.global                --------------------------
	.section	.nv.global,"aw",@nobits
.nv.global:
	.type		_ZN40_INTERNAL_da4885aa_4_k_cu_b53d4564_173334cute1_E,@object
	.size		_ZN40_INTERNAL_da4885aa_4_k_cu_b53d4564_173334cute1_E,(_ZN40_INTERNAL_da4885aa_4_k_cu_b53d4564_173334cuda3std3__45__cpo6cbeginE - _ZN40_INTERNAL_da4885aa_4_k_cu_b53d4564_173334cute1_E)
_ZN40_INTERNAL_da4885aa_4_k_cu_b53d4564_173334cute1_E:
	.zero		1
	.type		_ZN40_INTERNAL_da4885aa_4_k_cu_b53d4564_173334cuda3std3__45__cpo6cbeginE,@object
	.size		_ZN40_INTERNAL_da4885aa_4_k_cu_b53d4564_173334cuda3std3__45__cpo6cbeginE,(_ZN40_INTERNAL_da4885aa_4_k_cu_b53d4564_173334cuda3std3__48in_placeE - _ZN40_INTERNAL_da4885aa_4_k_cu_b53d4564_173334cuda3std3__45__cpo6cbeginE)
_ZN40_INTERNAL_da4885aa_4_k_cu_b53d4564_173334cuda3std3__45__cpo6cbeginE:
	.zero		1
	.type		_ZN40_INTERNAL_da4885aa_4_k_cu_b53d4564_173334cuda3std3__48in_placeE,@object
	.size		_ZN40_INTERNAL_da4885aa_4_k_cu_b53d4564_173334cuda3std3__48in_placeE,(_ZN40_INTERNAL_da4885aa_4_k_cu_b53d4564_173334cuda3std6ranges3__45__cpo9iter_moveE - _ZN40_INTERNAL_da4885aa_4_k_cu_b53d4564_173334cuda3std3__48in_placeE)
_ZN40_INTERNAL_da4885aa_4_k_cu_b53d4564_173334cuda3std3__48in_placeE:
	.zero		1
	.type		_ZN40_INTERNAL_da4885aa_4_k_cu_b53d4564_173334cuda3std6ranges3__45__cpo9iter_moveE,@object
	.size		_ZN40_INTERNAL_da4885aa_4_k_cu_b53d4564_173334cuda3std6ranges3__45__cpo9iter_moveE,(_ZN40_INTERNAL_da4885aa_4_k_cu_b53d4564_173334cuda3std3__45__cpo5beginE - _ZN40_INTERNAL_da4885aa_4_k_cu_b53d4564_173334cuda3std6ranges3__45__cpo9iter_moveE)
_ZN40_INTERNAL_da4885aa_4_k_cu_b53d4564_173334cuda3std6ranges3__45__cpo9iter_moveE:
	.zero		1
	.type		_ZN40_INTERNAL_da4885aa_4_k_cu_b53d4564_173334cuda3std3__45__cpo5beginE,@object
	.size		_ZN40_INTERNAL_da4885aa_4_k_cu_b53d4564_173334cuda3std3__45__cpo5beginE,(_ZN40_INTERNAL_da4885aa_4_k_cu_b53d4564_173334cuda3std3__442_GLOBAL__N__da4885aa_4_k_cu_b53d4564_173336ignoreE - _ZN40_INTERNAL_da4885aa_4_k_cu_b53d4564_173334cuda3std3__45__cpo5beginE)
_ZN40_INTERNAL_da4885aa_4_k_cu_b53d4564_173334cuda3std3__45__cpo5beginE:
	.zero		1
	.type		_ZN40_INTERNAL_da4885aa_4_k_cu_b53d4564_173334cuda3std3__442_GLOBAL__N__da4885aa_4_k_cu_b53d4564_173336ignoreE,@object
	.size		_ZN40_INTERNAL_da4885aa_4_k_cu_b53d4564_173334cuda3std3__442_GLOBAL__N__da4885aa_4_k_cu_b53d4564_173336ignoreE,(_ZN40_INTERNAL_da4885aa_4_k_cu_b53d4564_173334cute7productE - _ZN40_INTERNAL_da4885aa_4_k_cu_b53d4564_173334cuda3std3__442_GLOBAL__N__da4885aa_4_k_cu_b53d4564_173336ignoreE)
_ZN40_INTERNAL_da4885aa_4_k_cu_b53d4564_173334cuda3std3__442_GLOBAL__N__da4885aa_4_k_cu_b53d4564_173336ignoreE:
	.zero		1
	.type		_ZN40_INTERNAL_da4885aa_4_k_cu_b53d4564_173334cute7productE,@object
	.size		_ZN40_INTERNAL_da4885aa_4_k_cu_b53d4564_173334cute7productE,(_ZN40_INTERNAL_da4885aa_4_k_cu_b53d4564_173334cuda3std3__45__cpo3endE - _ZN40_INTERNAL_da4885aa_4_k_cu_b53d4564_173334cute7productE)
_ZN40_INTERNAL_da4885aa_4_k_cu_b53d4564_173334cute7productE:
	.zero		1
	.type		_ZN40_INTERNAL_da4885aa_4_k_cu_b53d4564_173334cuda3std3__45__cpo3endE,@object
	.size		_ZN40_INTERNAL_da4885aa_4_k_cu_b53d4564_173334cuda3std3__45__cpo3endE,(_ZN40_INTERNAL_da4885aa_4_k_cu_b53d4564_173334cuda3std3__419piecewise_constructE - _ZN40_INTERNAL_da4885aa_4_k_cu_b53d4564_173334cuda3std3__45__cpo3endE)
_ZN40_INTERNAL_da4885aa_4_k_cu_b53d4564_173334cuda3std3__45__cpo3endE:
	.zero		1
	.type		_ZN40_INTERNAL_da4885aa_4_k_cu_b53d4564_173334cuda3std3__419piecewise_constructE,@object
	.size		_ZN40_INTERNAL_da4885aa_4_k_cu_b53d4564_173334cuda3std3__419piecewise_constructE,(_ZN40_INTERNAL_da4885aa_4_k_cu_b53d4564_173334cuda3std3__45__cpo4cendE - _ZN40_INTERNAL_da4885aa_4_k_cu_b53d4564_173334cuda3std3__419piecewise_constructE)
_ZN40_INTERNAL_da4885aa_4_k_cu_b53d4564_173334cuda3std3__419piecewise_constructE:
	.zero		1
	.type		_ZN40_INTERNAL_da4885aa_4_k_cu_b53d4564_173334cuda3std3__45__cpo4cendE,@object
	.size		_ZN40_INTERNAL_da4885aa_4_k_cu_b53d4564_173334cuda3std3__45__cpo4cendE,(_ZN40_INTERNAL_da4885aa_4_k_cu_b53d4564_173334cuda3std6ranges3__45__cpo4swapE - _ZN40_INTERNAL_da4885aa_4_k_cu_b53d4564_173334cuda3std3__45__cpo4cendE)
_ZN40_INTERNAL_da4885aa_4_k_cu_b53d4564_173334cuda3std3__45__cpo4cendE:
	.zero		1
	.type		_ZN40_INTERNAL_da4885aa_4_k_cu_b53d4564_173334cuda3std6ranges3__45__cpo4swapE,@object
	.size		_ZN40_INTERNAL_da4885aa_4_k_cu_b53d4564_173334cuda3std6ranges3__45__cpo4swapE,(.L_8 - _ZN40_INTERNAL_da4885aa_4_k_cu_b53d4564_173334cuda3std6ranges3__45__cpo4swapE)
_ZN40_INTERNAL_da4885aa_4_k_cu_b53d4564_173334cuda3std6ranges3__45__cpo4swapE:
	.zero		1
.L_8:


//--------------------- .nv.constant0._ZN7cutlass13device_kernelINS_4gemm6kernel13GemmUniversalIN4cute5tupleIJiiiiEEENS1_10collective13CollectiveMmaINS1_34MainloopSm90TmaGmmaWarpSpecializedILi9ENS5_IJNS4_1CILi1EEENSA_ILi8EEESB_EEENS1_32KernelTmaWarpSpecializedPingpongEEENS5_IJNSA_ILi64EEENSA_ILi128EEESG_EEENS_6half_tENS5_IJlSB_lEEESJ_SK_NS4_8TiledMMAINS4_8MMA_AtomIJNS4_4SM904GMMA26MMA_64x128x16_F32F16F16_SSILNSO_5MajorE0ELSQ_0ELNSO_7ScaleInE1ELSR_1EEEEEENS4_6LayoutINS5_IJSB_SB_SB_EEENS5_IJNSA_ILi0EEESW_SW_EEEEENS5_IJNS4_10UnderscoreESZ_SZ_EEEEENS4_23SM90_TMA_LOAD_MULTICASTENS4_14ComposedLayoutINS4_7SwizzleILi3ELi4ELi3EEENS4_18smem_ptr_flag_bitsILi16EEENSU_INS5_IJSC_SG_EEENS5_IJSG_SB_EEEEEEEvNS4_8identityENS4_13SM90_TMA_LOADES1B_vS1C_EENS_8epilogue10collective6detail29Sm90TmaWarpSpecializedAdapterINS1G_15DefaultEpilogueISJ_SK_SK_NS1F_6thread17LinearCombinationISJ_Li1EffLNS1K_9ScaleType4KindE0ELNS_15FloatRoundStyleE2ESJ_EENS1_15EpilogueDefaultEEEEEvvEEEEvNT_6ParamsE --------------------------
	.section	.nv.constant0._ZN7cutlass13device_kernelINS_4gemm6kernel13GemmUniversalIN4cute5tupleIJiiiiEEENS1_10collective13CollectiveMmaINS1_34MainloopSm90TmaGmmaWarpSpecializedILi9ENS5_IJNS4_1CILi1EEENSA_ILi8EEESB_EEENS1_32KernelTmaWarpSpecializedPingpongEEENS5_IJNSA_ILi64EEENSA_ILi128EEESG_EEENS_6half_tENS5_IJlSB_lEEESJ_SK_NS4_8TiledMMAINS4_8MMA_AtomIJNS4_4SM904GMMA26MMA_64x128x16_F32F16F16_SSILNSO_5MajorE0ELSQ_0ELNSO_7ScaleInE1ELSR_1EEEEEENS4_6LayoutINS5_IJSB_SB_SB_EEENS5_IJNSA_ILi0EEESW_SW_EEEEENS5_IJNS4_10UnderscoreESZ_SZ_EEEEENS4_23SM90_TMA_LOAD_MULTICASTENS4_14ComposedLayoutINS4_7SwizzleILi3ELi4ELi3EEENS4_18smem_ptr_flag_bitsILi16EEENSU_INS5_IJSC_SG_EEENS5_IJSG_SB_EEEEEEEvNS4_8identityENS4_13SM90_TMA_LOADES1B_vS1C_EENS_8epilogue10collective6detail29Sm90TmaWarpSpecializedAdapterINS1G_15DefaultEpilogueISJ_SK_SK_NS1F_6thread17LinearCombinationISJ_Li1EffLNS1K_9ScaleType4KindE0ELNS_15FloatRoundStyleE2ESJ_EENS1_15EpilogueDefaultEEEEEvvEEEEvNT_6ParamsE,"a",@progbits
	.sectionflags	@""
	.align	4
.nv.constant0._ZN7cutlass13device_kernelINS_4gemm6kernel13GemmUniversalIN4cute5tupleIJiiiiEEENS1_10collective13CollectiveMmaINS1_34MainloopSm90TmaGmmaWarpSpecializedILi9ENS5_IJNS4_1CILi1EEENSA_ILi8EEESB_EEENS1_32KernelTmaWarpSpecializedPingpongEEENS5_IJNSA_ILi64EEENSA_ILi128EEESG_EEENS_6half_tENS5_IJlSB_lEEESJ_SK_NS4_8TiledMMAINS4_8MMA_AtomIJNS4_4SM904GMMA26MMA_64x128x16_F32F16F16_SSILNSO_5MajorE0ELSQ_0ELNSO_7ScaleInE1ELSR_1EEEEEENS4_6LayoutINS5_IJSB_SB_SB_EEENS5_IJNSA_ILi0EEESW_SW_EEEEENS5_IJNS4_10UnderscoreESZ_SZ_EEEEENS4_23SM90_TMA_LOAD_MULTICASTENS4_14ComposedLayoutINS4_7SwizzleILi3ELi4ELi3EEENS4_18smem_ptr_flag_bitsILi16EEENSU_INS5_IJSC_SG_EEENS5_IJSG_SB_EEEEEEEvNS4_8identityENS4_13SM90_TMA_LOADES1B_vS1C_EENS_8epilogue10collective6detail29Sm90TmaWarpSpecializedAdapterINS1G_15DefaultEpilogueISJ_SK_SK_NS1F_6thread17LinearCombinationISJ_Li1EffLNS1K_9ScaleType4KindE0ELNS_15FloatRoundStyleE2ESJ_EENS1_15EpilogueDefaultEEEEEvvEEEEvNT_6ParamsE:
	.zero		1664


//--------------------- SYMBOLS --------------------------

	.type		.nv.reservedSmem.offset0,@object
	.size		.nv.reservedSmem.offset0,0x4
	.type		__assertfail,@function
